def matmul_kernel(
    a_ptr,
    b_ptr,
    c_ptr,
    M,
    N,
    K,
    stride_am,
    stride_ak,
    stride_bk,
    stride_bn,
    stride_cm,
    stride_cn,
    BLOCK_M: tl.constexpr,
    BLOCK_N: tl.constexpr,
    BLOCK_K: tl.constexpr,
    GROUP_M: tl.constexpr,
):
    pid = tl.program_id(axis=0)
    num_pid_m = tl.cdiv(M, BLOCK_M)
    num_pid_n = tl.cdiv(N, BLOCK_N)
    num_pid_in_group = GROUP_M * num_pid_n
    group_id = pid // num_pid_in_group
    first_pid_m = group_id * GROUP_M
    group_size_m = min(num_pid_m - first_pid_m, GROUP_M)
    pid_m = first_pid_m + ((pid % num_pid_in_group) % group_size_m)
    pid_n = (pid % num_pid_in_group) // group_size_m

    offs_am = (pid_m * BLOCK_M + tl.arange(0, BLOCK_M)) % M
    offs_bn = (pid_n * BLOCK_N + tl.arange(0, BLOCK_N)) % N
    offs_k = tl.arange(0, BLOCK_K)
    a_ptrs = a_ptr + offs_am[:, None] * stride_am + offs_k[None, :] * stride_ak
    b_ptrs = b_ptr + offs_k[:, None] * stride_bk + offs_bn[None, :] * stride_bn

    acc = tl.zeros((BLOCK_M, BLOCK_N), dtype=tl.float32)
    for kk in range(0, tl.cdiv(K, BLOCK_K)):
        a = tl.load(a_ptrs, mask=offs_k[None, :] < K - kk * BLOCK_K, other=0.0)
        b = tl.load(b_ptrs, mask=offs_k[:, None] < K - kk * BLOCK_K, other=0.0)
        acc = tl.dot(a, b, acc)
        a_ptrs += BLOCK_K * stride_ak
        b_ptrs += BLOCK_K * stride_bk

    c = acc.to(c_ptr.dtype.element_ty)
    offs_cm = pid_m * BLOCK_M + tl.arange(0, BLOCK_M)
    offs_cn = pid_n * BLOCK_N + tl.arange(0, BLOCK_N)
    c_ptrs = c_ptr + offs_cm[:, None] * stride_cm + offs_cn[None, :] * stride_cn
    mask = (offs_cm[:, None] < M) & (offs_cn[None, :] < N)
    tl.store(c_ptrs, c, mask=mask)

# config = {"BLOCK_K": 64, "BLOCK_M": 128, "BLOCK_N": 64, "GROUP_M": 8, "arch": "sm_100", "dtype": "fp8e4m3", "num_ctas": 1, "num_stages": 3, "num_warps": 16}
# arch = sm_100


// ===== COMPILED SASS (sm_100a) =====

	.target	sm_100a

	.elftype	@"ET_EXEC"


//--------------------- .note.nv.tkinfo           --------------------------
	.section	.note.nv.tkinfo,"",@"SHT_NOTE"
	.sectionflags	@"SHF_NOTE_NV_TKINFO"
	.tkinfo
        /*0018*/ 	.word	0x00000081
        /*0030*/ 	.string	""
        /*0030*/ 	.string	"ptxas-blackwell"
        /*0030*/ 	.string	"Cuda compilation tools, release 12.9, V12.9.86"
        /*0030*/ 	.string	"Build cuda_12.9.r12.9/compiler.36037853_0"
        /*0030*/ 	.string	"-v  -suppress-debug-info  -lineinfo  -arch sm_100a "



//--------------------- .note.nv.cuver            --------------------------
	.section	.note.nv.cuver,"",@"SHT_NOTE"
	.sectionflags	@"SHF_NOTE_NV_CUVER"
        /*0018*/ 	.short	0x0001
        /*001a*/ 	.short	0x0064
        /*001c*/ 	.short	0x0001
        /*001e*/ 	.short	0x0000
        /*0020*/ 	.short	0x0001
        /*0022*/ 	.short	0x0000


//--------------------- .nv.info                  --------------------------
	.section	.nv.info,"",@"SHT_CUDA_INFO"
	.align	4


	//----- nvinfo : EIATTR_REGCOUNT
	.align		4
        /*0000*/ 	.byte	0x04, 0x2f
        /*0002*/ 	.short	(.L_1 - .L_0)
	.align		4
.L_0:
        /*0004*/ 	.word	index@(matmul_kernel)
        /*0008*/ 	.word	0x00000080


	//----- nvinfo : EIATTR_FRAME_SIZE
	.align		4
.L_1:
        /*000c*/ 	.byte	0x04, 0x11
        /*000e*/ 	.short	(.L_3 - .L_2)
	.align		4
.L_2:
        /*0010*/ 	.word	index@(matmul_kernel)
        /*0014*/ 	.word	0x00000000


	//----- nvinfo : EIATTR_MIN_STACK_SIZE
	.align		4
.L_3:
        /*0018*/ 	.byte	0x04, 0x12
        /*001a*/ 	.short	(.L_5 - .L_4)
	.align		4
.L_4:
        /*001c*/ 	.word	index@(matmul_kernel)
        /*0020*/ 	.word	0x00000000
.L_5:


//--------------------- .nv.info.matmul_kernel    --------------------------
	.section	.nv.info.matmul_kernel,"",@"SHT_CUDA_INFO"
	.sectionflags	@""
	.align	4


	//----- nvinfo : EIATTR_CUDA_API_VERSION
	.align		4
        /*0000*/ 	.byte	0x04, 0x37
        /*0002*/ 	.short	(.L_7 - .L_6)
.L_6:
        /*0004*/ 	.word	0x00000081


	//----- nvinfo : EIATTR_KPARAM_INFO
	.align		4
.L_7:
        /*0008*/ 	.byte	0x04, 0x17
        /*000a*/ 	.short	(.L_9 - .L_8)
.L_8:
        /*000c*/ 	.word	0x00000000
        /*0010*/ 	.short	0x000d
        /*0012*/ 	.short	0x0048
        /*0014*/ 	.byte	0x00, 0xf4, 0x21, 0x00


	//----- nvinfo : EIATTR_KPARAM_INFO
	.align		4
.L_9:
        /*0018*/ 	.byte	0x04, 0x17
        /*001a*/ 	.short	(.L_11 - .L_10)
.L_10:
        /*001c*/ 	.word	0x00000000
        /*0020*/ 	.short	0x000c
        /*0022*/ 	.short	0x0040
        /*0024*/ 	.byte	0x00, 0xf4, 0x21, 0x00


	//----- nvinfo : EIATTR_KPARAM_INFO
	.align		4
.L_11:
        /*0028*/ 	.byte	0x04, 0x17
        /*002a*/ 	.short	(.L_13 - .L_12)
.L_12:
        /*002c*/ 	.word	0x00000000
        /*0030*/ 	.short	0x000b
        /*0032*/ 	.short	0x0038
        /*0034*/ 	.byte	0x00, 0xf0, 0x11, 0x00


	//----- nvinfo : EIATTR_KPARAM_INFO
	.align		4
.L_13:
        /*0038*/ 	.byte	0x04, 0x17
        /*003a*/ 	.short	(.L_15 - .L_14)
.L_14:
        /*003c*/ 	.word	0x00000000
        /*0040*/ 	.short	0x000a
        /*0042*/ 	.short	0x0034
        /*0044*/ 	.byte	0x00, 0xf0, 0x11, 0x00


	//----- nvinfo : EIATTR_KPARAM_INFO
	.align		4
.L_15:
        /*0048*/ 	.byte	0x04, 0x17
        /*004a*/ 	.short	(.L_17 - .L_16)
.L_16:
        /*004c*/ 	.word	0x00000000
        /*0050*/ 	.short	0x0009
        /*0052*/ 	.short	0x0030
        /*0054*/ 	.byte	0x00, 0xf0, 0x11, 0x00


	//----- nvinfo : EIATTR_KPARAM_INFO
	.align		4
.L_17:
        /*0058*/ 	.byte	0x04, 0x17
        /*005a*/ 	.short	(.L_19 - .L_18)
.L_18:
        /*005c*/ 	.word	0x00000000
        /*0060*/ 	.short	0x0008
        /*0062*/ 	.short	0x002c
        /*0064*/ 	.byte	0x00, 0xf0, 0x11, 0x00


	//----- nvinfo : EIATTR_KPARAM_INFO
	.align		4
.L_19:
        /*0068*/ 	.byte	0x04, 0x17
        /*006a*/ 	.short	(.L_21 - .L_20)
.L_20:
        /*006c*/ 	.word	0x00000000
        /*0070*/ 	.short	0x0007
        /*0072*/ 	.short	0x0028
        /*0074*/ 	.byte	0x00, 0xf0, 0x11, 0x00


	//----- nvinfo : EIATTR_KPARAM_INFO
	.align		4
.L_21:
        /*0078*/ 	.byte	0x04, 0x17
        /*007a*/ 	.short	(.L_23 - .L_22)
.L_22:
        /*007c*/ 	.word	0x00000000
        /*0080*/ 	.short	0x0006
        /*0082*/ 	.short	0x0024
        /*0084*/ 	.byte	0x00, 0xf0, 0x11, 0x00


	//----- nvinfo : EIATTR_KPARAM_INFO
	.align		4
.L_23:
        /*0088*/ 	.byte	0x04, 0x17
        /*008a*/ 	.short	(.L_25 - .L_24)
.L_24:
        /*008c*/ 	.word	0x00000000
        /*0090*/ 	.short	0x0005
        /*0092*/ 	.short	0x0020
        /*0094*/ 	.byte	0x00, 0xf0, 0x11, 0x00


	//----- nvinfo : EIATTR_KPARAM_INFO
	.align		4
.L_25:
        /*0098*/ 	.byte	0x04, 0x17
        /*009a*/ 	.short	(.L_27 - .L_26)
.L_26:
        /*009c*/ 	.word	0x00000000
        /*00a0*/ 	.short	0x0004
        /*00a2*/ 	.short	0x001c
        /*00a4*/ 	.byte	0x00, 0xf0, 0x11, 0x00


	//----- nvinfo : EIATTR_KPARAM_INFO
	.align		4
.L_27:
        /*00a8*/ 	.byte	0x04, 0x17
        /*00aa*/ 	.short	(.L_29 - .L_28)
.L_28:
        /*00ac*/ 	.word	0x00000000
        /*00b0*/ 	.short	0x0003
        /*00b2*/ 	.short	0x0018
        /*00b4*/ 	.byte	0x00, 0xf0, 0x11, 0x00


	//----- nvinfo : EIATTR_KPARAM_INFO
	.align		4
.L_29:
        /*00b8*/ 	.byte	0x04, 0x17
        /*00ba*/ 	.short	(.L_31 - .L_30)
.L_30:
        /*00bc*/ 	.word	0x00000000
        /*00c0*/ 	.short	0x0002
        /*00c2*/ 	.short	0x0010
        /*00c4*/ 	.byte	0x00, 0xf4, 0x21, 0x00


	//----- nvinfo : EIATTR_KPARAM_INFO
	.align		4
.L_31:
        /*00c8*/ 	.byte	0x04, 0x17
        /*00ca*/ 	.short	(.L_33 - .L_32)
.L_32:
        /*00cc*/ 	.word	0x00000000
        /*00d0*/ 	.short	0x0001
        /*00d2*/ 	.short	0x0008
        /*00d4*/ 	.byte	0x00, 0xf4, 0x21, 0x00


	//----- nvinfo : EIATTR_KPARAM_INFO
	.align		4
.L_33:
        /*00d8*/ 	.byte	0x04, 0x17
        /*00da*/ 	.short	(.L_35 - .L_34)
.L_34:
        /*00dc*/ 	.word	0x00000000
        /*00e0*/ 	.short	0x0000
        /*00e2*/ 	.short	0x0000
        /*00e4*/ 	.byte	0x00, 0xf4, 0x21, 0x00


	//----- nvinfo : EIATTR_SPARSE_MMA_MASK
	.align		4
.L_35:
        /*00e8*/ 	.byte	0x03, 0x50
        /*00ea*/ 	.short	0x0000


	//----- nvinfo : EIATTR_MAXREG_COUNT
	.align		4
        /*00ec*/ 	.byte	0x03, 0x1b
        /*00ee*/ 	.short	0x0080


	//----- nvinfo : EIATTR_NUM_BARRIERS
	.align		4
        /*00f0*/ 	.byte	0x02, 0x4c
        /*00f2*/ 	.byte	0x01
	.zero		1


	//----- nvinfo : EIATTR_VRC_CTA_INIT_COUNT
	.align		4
        /*00f4*/ 	.byte	0x02, 0x4a
	.zero		1
	.zero		1


	//----- nvinfo : EIATTR_EXIT_INSTR_OFFSETS
	.align		4
        /*00f8*/ 	.byte	0x04, 0x1c
        /*00fa*/ 	.short	(.L_37 - .L_36)


	//   ....[0]....
.L_36:
        /*00fc*/ 	.word	0x00003800


	//   ....[1]....
        /*0100*/ 	.word	0x00003830


	//----- nvinfo : EIATTR_REQNTID
	.align		4
.L_37:
        /*0104*/ 	.byte	0x04, 0x10
        /*0106*/ 	.short	(.L_39 - .L_38)
.L_38:
        /*0108*/ 	.word	0x00000200
        /*010c*/ 	.word	0x00000001
        /*0110*/ 	.word	0x00000001


	//----- nvinfo : EIATTR_CBANK_PARAM_SIZE
	.align		4
.L_39:
        /*0114*/ 	.byte	0x03, 0x19
        /*0116*/ 	.short	0x0050


	//----- nvinfo : EIATTR_PARAM_CBANK
	.align		4
        /*0118*/ 	.byte	0x04, 0x0a
        /*011a*/ 	.short	(.L_41 - .L_40)
	.align		4
.L_40:
        /*011c*/ 	.word	index@(.nv.constant0.matmul_kernel)
        /*0120*/ 	.short	0x0380
        /*0122*/ 	.short	0x0050


	//----- nvinfo : EIATTR_SW_WAR
	.align		4
.L_41:
        /*0124*/ 	.byte	0x04, 0x36
        /*0126*/ 	.short	(.L_43 - .L_42)
.L_42:
        /*0128*/ 	.word	0x00000008
.L_43:


//--------------------- .nv.compat                --------------------------
	.section	.nv.compat,"",@"SHT_CUDA_COMPAT_INFO"
	.align	4
        /*0000*/ 	.byte	0x02, 0x02, 0x02, 0x00, 0x02, 0x05, 0x05, 0x00, 0x02, 0x03, 0x00, 0x00, 0x02, 0x06, 0x01, 0x00


//--------------------- .nv.callgraph             --------------------------
	.section	.nv.callgraph,"",@"SHT_CUDA_CALLGRAPH"
	.align	4
	.sectionentsize	8
	.align		4
        /*0000*/ 	.word	0x00000000
	.align		4
        /*0004*/ 	.word	0xffffffff
	.align		4
        /*0008*/ 	.word	0x00000000
	.align		4
        /*000c*/ 	.word	0xfffffffe
	.align		4
        /*0010*/ 	.word	0x00000000
	.align		4
        /*0014*/ 	.word	0xfffffffd
	.align		4
        /*0018*/ 	.word	0x00000000
	.align		4
        /*001c*/ 	.word	0xfffffffc


//--------------------- .text.matmul_kernel       --------------------------
	.section	.text.matmul_kernel,"ax",@progbits
	.align	128
        .global         matmul_kernel
        .type           matmul_kernel,@function
        .size           matmul_kernel,(.L_x_4 - matmul_kernel)
        .other          matmul_kernel,@"STO_CUDA_ENTRY STV_DEFAULT"
matmul_kernel:
.text.matmul_kernel:
[----:B------:R-:W0:Y:S08]  /*0000*/  LDC R1, c[0x0][0x37c] ;  /* 0x0000df00ff017b82 */ /* 0x000e300000000800 */
[----:B------:R-:W1:Y:S01]  /*0010*/  LDC.64 R24, c[0x0][0x398] ;  /* 0x0000e600ff187b82 */ /* 0x000e620000000a00 */
[----:B------:R-:W2:Y:S01]  /*0020*/  S2R R5, SR_CTAID.X ;  /* 0x0000000000057919 */ /* 0x000ea20000002500 */
[----:B------:R-:W3:Y:S01]  /*0030*/  LDCU UR4, c[0x0][0x3a0] ;  /* 0x00007400ff0477ac */ /* 0x000ee20008000800 */
[----:B------:R-:W4:Y:S01]  /*0040*/  S2R R48, SR_TID.X ;  /* 0x0000000000307919 */ /* 0x000f220000002100 */
[----:B------:R-:W-:Y:S01]  /*0050*/  UMOV UR5, 0x400 ;  /* 0x0000040000057882 */ /* 0x000fe20000000000 */
[----:B------:R-:W0:Y:S03]  /*0060*/  LDCU.64 UR8, c[0x0][0x358] ;  /* 0x00006b00ff0877ac */ /* 0x000e260008000a00 */
[----:B------:R-:W5:Y:S01]  /*0070*/  S2UR UR6, SR_CgaCtaId ;  /* 0x00000000000679c3 */ /* 0x000f620000008800 */
[----:B------:R-:W0:Y:S01]  /*0080*/  LDCU UR7, c[0x0][0x3a0] ;  /* 0x00007400ff0777ac */ /* 0x000e220008000800 */
[----:B---3--:R-:W-:Y:S01]  /*0090*/  UIADD3 UR4, UPT, UPT, UR4, 0x3f, URZ ;  /* 0x0000003f04047890 */ /* 0x008fe2000fffe0ff */
[----:B-1----:R-:W-:-:S03]  /*00a0*/  VIADD R0, R25, 0x3f ;  /* 0x0000003f19007836 */ /* 0x002fc60000000000 */
[----:B------:R-:W-:Y:S02]  /*00b0*/  UISETP.GT.AND UP0, UPT, UR4, 0x3f, UPT ;  /* 0x0000003f0400788c */ /* 0x000fe4000bf04270 */
[----:B------:R-:W-:Y:S01]  /*00c0*/  SHF.R.S32.HI R3, RZ, 0x1f, R0 ;  /* 0x0000001fff037819 */ /* 0x000fe20000011400 */
[----:B-----5:R-:W-:-:S03]  /*00d0*/  ULEA UR5, UR6, UR5, 0x18 ;  /* 0x0000000506057291 */ /* 0x020fc6000f8ec0ff */
[----:B------:R-:W-:Y:S02]  /*00e0*/  LEA.HI R3, R3, R0, RZ, 0x6 ;  /* 0x0000000003037211 */ /* 0x000fe400078f30ff */
[----:B--2---:R-:W-:Y:S02]  /*00f0*/  IABS R8, R5 ;  /* 0x0000000500087213 */ /* 0x004fe40000000000 */
[----:B------:R-:W-:Y:S02]  /*0100*/  SHF.R.S32.HI R3, RZ, 0x6, R3 ;  /* 0x00000006ff037819 */ /* 0x000fe40000011403 */
[----:B----4-:R-:W-:Y:S02]  /*0110*/  SHF.R.U32.HI R84, RZ, 0x7, R48 ;  /* 0x00000007ff547819 */ /* 0x010fe40000011630 */
[----:B------:R-:W-:Y:S01]  /*0120*/  LOP3.LUT R21, R48, 0x180, RZ, 0xc0, !PT ;  /* 0x0000018030157812 */ /* 0x000fe200078ec0ff */
[----:B------:R-:W-:Y:S01]  /*0130*/  IMAD.SHL.U32 R4, R3, 0x8, RZ ;  /* 0x0000000803047824 */ /* 0x000fe200078e00ff */
[----:B------:R-:W-:-:S04]  /*0140*/  SGXT.U32 R84, R84, 0x2 ;  /* 0x000000025454781a */ /* 0x000fc80000000000 */
[-C--:B------:R-:W-:Y:S02]  /*0150*/  IABS R7, R4.reuse ;  /* 0x0000000400077213 */ /* 0x080fe40000000000 */
[----:B------:R-:W-:Y:S02]  /*0160*/  IABS R10, R4 ;  /* 0x00000004000a7213 */ /* 0x000fe40000000000 */
[----:B------:R-:W1:Y:S01]  /*0170*/  I2F.RP R0, R7 ;  /* 0x0000000700007306 */ /* 0x000e620000209400 */
[C---:B------:R-:W-:Y:S02]  /*0180*/  LOP3.LUT R22, R84.reuse, 0x4, RZ, 0xfc, !PT ;  /* 0x0000000454167812 */ /* 0x040fe400078efcff */
[C---:B------:R-:W-:Y:S02]  /*0190*/  LOP3.LUT R20, R84.reuse, 0x8, RZ, 0xfc, !PT ;  /* 0x0000000854147812 */ /* 0x040fe400078efcff */
[C---:B------:R-:W-:Y:S02]  /*01a0*/  LOP3.LUT R19, R84.reuse, 0xc, RZ, 0xfc, !PT ;  /* 0x0000000c54137812 */ /* 0x040fe400078efcff */
[----:B------:R-:W-:-:S02]  /*01b0*/  LOP3.LUT R18, R84, 0x10, RZ, 0xfc, !PT ;  /* 0x0000001054127812 */ /* 0x000fc400078efcff */
[C---:B------:R-:W-:Y:S02]  /*01c0*/  LOP3.LUT R17, R84.reuse, 0x14, RZ, 0xfc, !PT ;  /* 0x0000001454117812 */ /* 0x040fe400078efcff */
[C---:B------:R-:W-:Y:S02]  /*01d0*/  LOP3.LUT R16, R84.reuse, 0x18, RZ, 0xfc, !PT ;  /* 0x0000001854107812 */ /* 0x040fe400078efcff */
[C---:B------:R-:W-:Y:S01]  /*01e0*/  LOP3.LUT R15, R84.reuse, 0x1c, RZ, 0xfc, !PT ;  /* 0x0000001c540f7812 */ /* 0x040fe200078efcff */
[----:B-1----:R-:W1:Y:S01]  /*01f0*/  MUFU.RCP R0, R0 ;  /* 0x0000000000007308 */ /* 0x002e620000001000 */
[C---:B------:R-:W-:Y:S02]  /*0200*/  LOP3.LUT R14, R84.reuse, 0x20, RZ, 0xfc, !PT ;  /* 0x00000020540e7812 */ /* 0x040fe400078efcff */
[C---:B------:R-:W-:Y:S02]  /*0210*/  LOP3.LUT R13, R84.reuse, 0x24, RZ, 0xfc, !PT ;  /* 0x00000024540d7812 */ /* 0x040fe400078efcff */
[----:B------:R-:W-:-:S02]  /*0220*/  LOP3.LUT R12, R84, 0x28, RZ, 0xfc, !PT ;  /* 0x00000028540c7812 */ /* 0x000fc400078efcff */
[C---:B------:R-:W-:Y:S02]  /*0230*/  LOP3.LUT R53, R84.reuse, 0x38, RZ, 0xfc, !PT ;  /* 0x0000003854357812 */ /* 0x040fe400078efcff */
[----:B------:R-:W-:Y:S01]  /*0240*/  LOP3.LUT R82, R84, 0x3c, RZ, 0xfc, !PT ;  /* 0x0000003c54527812 */ /* 0x000fe200078efcff */
[----:B-1----:R-:W-:Y:S02]  /*0250*/  VIADD R2, R0, 0xffffffe ;  /* 0x0ffffffe00027836 */ /* 0x002fe40000000000 */
[----:B------:R-:W-:Y:S01]  /*0260*/  IMAD.MOV R0, RZ, RZ, -R10 ;  /* 0x000000ffff007224 */ /* 0x000fe200078e0a0a */
[----:B------:R-:W-:Y:S01]  /*0270*/  LOP3.LUT R10, R84, 0x30, RZ, 0xfc, !PT ;  /* 0x00000030540a7812 */ /* 0x000fe200078efcff */
[----:B------:R1:W2:Y:S02]  /*0280*/  F2I.FTZ.U32.TRUNC.NTZ R3, R2 ;  /* 0x0000000200037305 */ /* 0x0002a4000021f000 */
[----:B-1----:R-:W-:Y:S02]  /*0290*/  IMAD.MOV.U32 R2, RZ, RZ, RZ ;  /* 0x000000ffff027224 */ /* 0x002fe400078e00ff */
[----:B--2---:R-:W-:-:S04]  /*02a0*/  IMAD.MOV R6, RZ, RZ, -R3 ;  /* 0x000000ffff067224 */ /* 0x004fc800078e0a03 */
[----:B------:R-:W-:Y:S02]  /*02b0*/  IMAD R9, R6, R7, RZ ;  /* 0x0000000706097224 */ /* 0x000fe400078e02ff */
[----:B------:R-:W-:Y:S02]  /*02c0*/  IMAD.MOV.U32 R6, RZ, RZ, R8 ;  /* 0x000000ffff067224 */ /* 0x000fe400078e0008 */
[----:B------:R-:W-:-:S06]  /*02d0*/  IMAD.HI.U32 R3, R3, R9, R2 ;  /* 0x0000000903037227 */ /* 0x000fcc00078e0002 */
[----:B------:R-:W-:-:S04]  /*02e0*/  IMAD.HI.U32 R3, R3, R6, RZ ;  /* 0x0000000603037227 */ /* 0x000fc800078e00ff */
[----:B------:R-:W-:-:S05]  /*02f0*/  IMAD R0, R3, R0, R6 ;  /* 0x0000000003007224 */ /* 0x000fca00078e0206 */
[----:B------:R-:W-:-:S13]  /*0300*/  ISETP.GT.U32.AND P1, PT, R7, R0, PT ;  /* 0x000000000700720c */ /* 0x000fda0003f24070 */
[----:B------:R-:W-:Y:S02]  /*0310*/  @!P1 IMAD.IADD R0, R0, 0x1, -R7 ;  /* 0x0000000100009824 */ /* 0x000fe400078e0a07 */
[----:B------:R-:W-:Y:S01]  /*0320*/  @!P1 VIADD R3, R3, 0x1 ;  /* 0x0000000103039836 */ /* 0x000fe20000000000 */
[----:B------:R-:W-:Y:S02]  /*0330*/  ISETP.NE.AND P1, PT, R4, RZ, PT ;  /* 0x000000ff0400720c */ /* 0x000fe40003f25270 */
[----:B------:R-:W-:Y:S02]  /*0340*/  ISETP.GE.U32.AND P0, PT, R0, R7, PT ;  /* 0x000000070000720c */ /* 0x000fe40003f06070 */
[----:B------:R-:W-:-:S04]  /*0350*/  LOP3.LUT R0, R5, R4, RZ, 0x3c, !PT ;  /* 0x0000000405007212 */ /* 0x000fc800078e3cff */
[----:B------:R-:W-:Y:S01]  /*0360*/  ISETP.GE.AND P2, PT, R0, RZ, PT ;  /* 0x000000ff0000720c */ /* 0x000fe20003f46270 */
[----:B------:R-:W-:-:S06]  /*0370*/  VIADD R0, R24, 0x7f ;  /* 0x0000007f18007836 */ /* 0x000fcc0000000000 */
[----:B------:R-:W-:-:S04]  /*0380*/  @P0 VIADD R3, R3, 0x1 ;  /* 0x0000000103030836 */ /* 0x000fc80000000000 */
[----:B------:R-:W-:Y:S01]  /*0390*/  IMAD.MOV.U32 R2, RZ, RZ, R3 ;  /* 0x000000ffff027224 */ /* 0x000fe200078e0003 */
[----:B------:R-:W-:-:S03]  /*03a0*/  SHF.R.S32.HI R3, RZ, 0x1f, R0 ;  /* 0x0000001fff037819 */ /* 0x000fc60000011400 */
[----:B------:R-:W-:Y:S01]  /*03b0*/  @!P2 IMAD.MOV R2, RZ, RZ, -R2 ;  /* 0x000000ffff02a224 */ /* 0x000fe200078e0a02 */
[----:B------:R-:W-:Y:S02]  /*03c0*/  @!P1 LOP3.LUT R2, RZ, R4, RZ, 0x33, !PT ;  /* 0x00000004ff029212 */ /* 0x000fe400078e33ff */
[----:B------:R-:W-:-:S03]  /*03d0*/  LEA.HI R3, R3, R0, RZ, 0x7 ;  /* 0x0000000003037211 */ /* 0x000fc600078f38ff */
[----:B------:R-:W-:Y:S02]  /*03e0*/  IMAD.SHL.U32 R6, R2, 0x8, RZ ;  /* 0x0000000802067824 */ /* 0x000fe400078e00ff */
[----:B------:R-:W-:-:S03]  /*03f0*/  IMAD.MOV R2, RZ, RZ, -R2 ;  /* 0x000000ffff027224 */ /* 0x000fc600078e0a02 */
[----:B------:R-:W-:Y:S01]  /*0400*/  LEA.HI.SX32 R3, R3, -R6, 0x19 ;  /* 0x8000000603037211 */ /* 0x000fe200078fcaff */
[----:B------:R-:W-:-:S03]  /*0410*/  IMAD R4, R4, R2, R5 ;  /* 0x0000000204047224 */ /* 0x000fc600078e0205 */
[----:B------:R-:W-:Y:S02]  /*0420*/  VIMNMX R11, PT, PT, R3, 0x8, PT ;  /* 0x00000008030b7848 */ /* 0x000fe40003fe0100 */
[----:B------:R-:W-:Y:S02]  /*0430*/  IABS R9, R4 ;  /* 0x0000000400097213 */ /* 0x000fe40000000000 */
[----:B------:R-:W-:-:S04]  /*0440*/  IABS R7, R11 ;  /* 0x0000000b00077213 */ /* 0x000fc80000000000 */
[----:B------:R-:W1:Y:S08]  /*0450*/  I2F.RP R0, R7 ;  /* 0x0000000700007306 */ /* 0x000e700000209400 */
[----:B-1----:R-:W1:Y:S02]  /*0460*/  MUFU.RCP R0, R0 ;  /* 0x0000000000007308 */ /* 0x002e640000001000 */
[----:B-1----:R-:W-:-:S06]  /*0470*/  VIADD R3, R0, 0xffffffe ;  /* 0x0ffffffe00037836 */ /* 0x002fcc0000000000 */
[----:B------:R-:W1:Y:S02]  /*0480*/  F2I.FTZ.U32.TRUNC.NTZ R3, R3 ;  /* 0x0000000300037305 */ /* 0x000e64000021f000 */
[----:B-1----:R-:W-:-:S04]  /*0490*/  IMAD.MOV R8, RZ, RZ, -R3 ;  /* 0x000000ffff087224 */ /* 0x002fc800078e0a03 */
[----:B------:R-:W-:Y:S01]  /*04a0*/  IMAD.MOV.U32 R2, RZ, RZ, R8 ;  /* 0x000000ffff027224 */ /* 0x000fe200078e0008 */
[----:B------:R-:W-:-:S03]  /*04b0*/  IABS R8, R11 ;  /* 0x0000000b00087213 */ /* 0x000fc60000000000 */
[----:B------:R-:W-:Y:S02]  /*04c0*/  IMAD R5, R2, R7, RZ ;  /* 0x0000000702057224 */ /* 0x000fe400078e02ff */
[----:B------:R-:W-:Y:S02]  /*04d0*/  IMAD.MOV.U32 R2, RZ, RZ, RZ ;  /* 0x000000ffff027224 */ /* 0x000fe400078e00ff */
[----:B------:R-:W-:Y:S02]  /*04e0*/  IMAD.MOV R0, RZ, RZ, -R8 ;  /* 0x000000ffff007224 */ /* 0x000fe400078e0a08 */
[----:B------:R-:W-:Y:S01]  /*04f0*/  IMAD.HI.U32 R2, R3, R5, R2 ;  /* 0x0000000503027227 */ /* 0x000fe200078e0002 */
[----:B------:R-:W-:-:S05]  /*0500*/  LOP3.LUT R3, R48, 0x7f, RZ, 0xc0, !PT ;  /* 0x0000007f30037812 */ /* 0x000fca00078ec0ff */
[----:B------:R-:W-:-:S04]  /*0510*/  IMAD.HI.U32 R2, R2, R9, RZ ;  /* 0x0000000902027227 */ /* 0x000fc800078e00ff */
[----:B------:R-:W-:Y:S01]  /*0520*/  IMAD R0, R2, R0, R9 ;  /* 0x0000000002007224 */ /* 0x000fe200078e0209 */
[----:B------:R-:W-:-:S04]  /*0530*/  LOP3.LUT R9, R84, 0x34, RZ, 0xfc, !PT ;  /* 0x0000003454097812 */ /* 0x000fc800078efcff */
[----:B------:R-:W-:-:S13]  /*0540*/  ISETP.GT.U32.AND P1, PT, R7, R0, PT ;  /* 0x000000000700720c */ /* 0x000fda0003f24070 */
[----:B------:R-:W-:Y:S02]  /*0550*/  @!P1 IMAD.IADD R0, R0, 0x1, -R7 ;  /* 0x0000000100009824 */ /* 0x000fe400078e0a07 */
[----:B------:R-:W-:Y:S01]  /*0560*/  @!P1 VIADD R2, R2, 0x1 ;  /* 0x0000000102029836 */ /* 0x000fe20000000000 */
[----:B------:R-:W-:Y:S02]  /*0570*/  ISETP.NE.AND P1, PT, R11, RZ, PT ;  /* 0x000000ff0b00720c */ /* 0x000fe40003f25270 */
[----:B------:R-:W-:Y:S02]  /*0580*/  ISETP.GE.U32.AND P0, PT, R0, R7, PT ;  /* 0x000000070000720c */ /* 0x000fe40003f06070 */
[----:B------:R-:W-:Y:S02]  /*0590*/  LOP3.LUT R0, R4, R11, RZ, 0x3c, !PT ;  /* 0x0000000b04007212 */ /* 0x000fe400078e3cff */
[----:B------:R-:W-:Y:S02]  /*05a0*/  SHF.R.U32.HI R7, RZ, 0x6, R48 ;  /* 0x00000006ff077819 */ /* 0x000fe40000011630 */
[----:B------:R-:W-:-:S07]  /*05b0*/  ISETP.GE.AND P2, PT, R0, RZ, PT ;  /* 0x000000ff0000720c */ /* 0x000fce0003f46270 */
[----:B------:R-:W-:-:S06]  /*05c0*/  @P0 VIADD R2, R2, 0x1 ;  /* 0x0000000102020836 */ /* 0x000fcc0000000000 */
[----:B------:R-:W-:Y:S01]  /*05d0*/  @!P2 IMAD.MOV R2, RZ, RZ, -R2 ;  /* 0x000000ffff02a224 */ /* 0x000fe200078e0a02 */
[----:B------:R-:W-:-:S05]  /*05e0*/  @!P1 LOP3.LUT R2, RZ, R11, RZ, 0x33, !PT ;  /* 0x0000000bff029212 */ /* 0x000fca00078e33ff */
[----:B------:R-:W-:-:S04]  /*05f0*/  IMAD.MOV R0, RZ, RZ, -R2 ;  /* 0x000000ffff007224 */ /* 0x000fc800078e0a02 */
[----:B------:R-:W-:Y:S01]  /*0600*/  IMAD R0, R11, R0, R4 ;  /* 0x000000000b007224 */ /* 0x000fe200078e0204 */
[----:B------:R-:W-:-:S03]  /*0610*/  LOP3.LUT R11, R84, 0x2c, RZ, 0xfc, !PT ;  /* 0x0000002c540b7812 */ /* 0x000fc600078efcff */
[----:B------:R-:W-:-:S04]  /*0620*/  IMAD.IADD R0, R6, 0x1, R0 ;  /* 0x0000000106007824 */ /* 0x000fc800078e0200 */
[----:B------:R-:W-:Y:S02]  /*0630*/  IMAD R120, R0, 0x80, R3 ;  /* 0x0000008000787824 */ /* 0x000fe400078e0203 */
[----:B------:R-:W-:Y:S01]  /*0640*/  IMAD.SHL.U32 R0, R2, 0x40, RZ ;  /* 0x0000004002007824 */ /* 0x000fe200078e00ff */
[----:B0-----:R-:W-:Y:S06]  /*0650*/  BRA.U UP0, `(.L_x_0) ;  /* 0x00000001002c7547 */ /* 0x001fec000b800000 */
[----:B------:R-:W-:Y:S01]  /*0660*/  IMAD.SHL.U32 R121, R48, 0x10, RZ ;  /* 0x0000001030797824 */ /* 0x000fe200078e00ff */
[----:B------:R-:W-:Y:S02]  /*0670*/  CS2R R44, SRZ ;  /* 0x00000000002c7805 */ /* 0x000fe4000001ff00 */
[----:B------:R-:W-:Y:S02]  /*0680*/  CS2R R46, SRZ ;  /* 0x00000000002e7805 */ /* 0x000fe4000001ff00 */
[----:B------:R-:W-:Y:S02]  /*0690*/  CS2R R40, SRZ ;  /* 0x0000000000287805 */ /* 0x000fe4000001ff00 */
[----:B------:R-:W-:Y:S02]  /*06a0*/  CS2R R42, SRZ ;  /* 0x00000000002a7805 */ /* 0x000fe4000001ff00 */
[----:B------:R-:W-:Y:S02]  /*06b0*/  CS2R R36, SRZ ;  /* 0x0000000000247805 */ /* 0x000fe4000001ff00 */
[----:B------:R-:W-:-:S02]  /*06c0*/  CS2R R38, SRZ ;  /* 0x0000000000267805 */ /* 0x000fc4000001ff00 */
[----:B------:R-:W-:Y:S02]  /*06d0*/  CS2R R32, SRZ ;  /* 0x0000000000207805 */ /* 0x000fe4000001ff00 */
[----:B------:R-:W-:Y:S02]  /*06e0*/  CS2R R34, SRZ ;  /* 0x0000000000227805 */ /* 0x000fe4000001ff00 */
[----:B------:R-:W-:Y:S01]  /*06f0*/  LOP3.LUT R121, R121, 0x600, RZ, 0xc0, !PT ;  /* 0x0000060079797812 */ /* 0x000fe200078ec0ff */
[----:B------:R-:W-:Y:S06]  /*0700*/  BRA `(.L_x_1) ;  /* 0x0000002400247947 */ /* 0x000fec0003800000 */
.L_x_0:
[----:B------:R-:W-:Y:S01]  /*0710*/  IABS R30, R24 ;  /* 0x00000018001e7213 */ /* 0x000fe20000000000 */
[--C-:B------:R-:W-:Y:S01]  /*0720*/  IMAD.IADD R32, R0, 0x1, R7.reuse ;  /* 0x0000000100207824 */ /* 0x100fe200078e0207 */
[----:B------:R-:W-:Y:S01]  /*0730*/  IABS R31, R25 ;  /* 0x00000019001f7213 */ /* 0x000fe20000000000 */
[----:B------:R-:W0:Y:S01]  /*0740*/  LDCU UR6, c[0x0][0x3b0] ;  /* 0x00007600ff0677ac */ /* 0x000e220008000800 */
[----:B------:R-:W1:Y:S01]  /*0750*/  I2F.RP R8, R30 ;  /* 0x0000001e00087306 */ /* 0x000e620000209400 */
[----:B------:R-:W-:Y:S01]  /*0760*/  IABS R27, R120 ;  /* 0x00000078001b7213 */ /* 0x000fe20000000000 */
[----:B------:R-:W-:Y:S01]  /*0770*/  VIADD R37, R32, 0x18 ;  /* 0x0000001820257836 */ /* 0x000fe20000000000 */
[----:B------:R-:W-:Y:S01]  /*0780*/  LOP3.LUT R33, R0, 0x7, R7, 0xf8, !PT ;  /* 0x0000000700217812 */ /* 0x000fe200078ef807 */
[----:B------:R-:W-:Y:S01]  /*0790*/  VIADD R35, R32, 0x28 ;  /* 0x0000002820237836 */ /* 0x000fe20000000000 */
[----:B------:R-:W-:Y:S01]  /*07a0*/  ISETP.GE.AND P3, PT, R120, RZ, PT ;  /* 0x000000ff7800720c */ /* 0x000fe20003f66270 */
[----:B------:R-:W2:Y:S01]  /*07b0*/  LDCU.128 UR24, c[0x0][0x380] ;  /* 0x00007000ff1877ac */ /* 0x000ea20008000c00 */
[C---:B------:R-:W-:Y:S01]  /*07c0*/  LOP3.LUT R34, R33.reuse, 0x30, RZ, 0xfc, !PT ;  /* 0x0000003021227812 */ /* 0x040fe200078efcff */
[----:B------:R-:W3:Y:S01]  /*07d0*/  I2F.RP R6, R31 ;  /* 0x0000001f00067306 */ /* 0x000ee20000209400 */
[C---:B------:R-:W-:Y:S01]  /*07e0*/  LOP3.LUT R36, R33.reuse, 0x20, RZ, 0xfc, !PT ;  /* 0x0000002021247812 */ /* 0x040fe200078efcff */
[----:B------:R-:W4:Y:S01]  /*07f0*/  LDCU UR10, c[0x0][0x3a4] ;  /* 0x00007480ff0a77ac */ /* 0x000f220008000800 */
[----:B------:R-:W-:Y:S01]  /*0800*/  IABS R28, R37 ;  /* 0x00000025001c7213 */ /* 0x000fe20000000000 */
[----:B------:R-:W-:Y:S01]  /*0810*/  IMAD.SHL.U32 R121, R48, 0x10, RZ ;  /* 0x0000001030797824 */ /* 0x000fe200078e00ff */
[----:B------:R-:W-:Y:S01]  /*0820*/  IABS R26, R36 ;  /* 0x00000024001a7213 */ /* 0x000fe20000000000 */
[----:B------:R-:W5:Y:S01]  /*0830*/  LDCU UR23, c[0x0][0x3ac] ;  /* 0x00007580ff1777ac */ /* 0x000f620008000800 */
[----:B------:R-:W-:Y:S01]  /*0840*/  LOP3.LUT R38, R33, 0x10, RZ, 0xfc, !PT ;  /* 0x0000001021267812 */ /* 0x000fe200078efcff */
[----:B-1----:R-:W1:Y:S01]  /*0850*/  MUFU.RCP R8, R8 ;  /* 0x0000000800087308 */ /* 0x002e620000001000 */
[----:B------:R-:W-:-:S02]  /*0860*/  SHF.R.U32.HI R52, RZ, 0x3, R21 ;  /* 0x00000003ff347819 */ /* 0x000fc40000011615 */
[----:B------:R-:W-:Y:S02]  /*0870*/  CS2R R44, SRZ ;  /* 0x00000000002c7805 */ /* 0x000fe4000001ff00 */
[----:B------:R-:W-:Y:S02]  /*0880*/  IABS R29, R38 ;  /* 0x00000026001d7213 */ /* 0x000fe40000000000 */
[----:B------:R-:W-:Y:S02]  /*0890*/  CS2R R46, SRZ ;  /* 0x00000000002e7805 */ /* 0x000fe4000001ff00 */
[----:B------:R-:W-:Y:S02]  /*08a0*/  LOP3.LUT R121, R121, 0x600, RZ, 0xc0, !PT ;  /* 0x0000060079797812 */ /* 0x000fe400078ec0ff */
[----:B------:R-:W-:Y:S02]  /*08b0*/  CS2R R40, SRZ ;  /* 0x0000000000287805 */ /* 0x000fe4000001ff00 */
[----:B------:R-:W-:Y:S01]  /*08c0*/  CS2R R42, SRZ ;  /* 0x00000000002a7805 */ /* 0x000fe2000001ff00 */
[----:B---3--:R-:W3:Y:S01]  /*08d0*/  MUFU.RCP R6, R6 ;  /* 0x0000000600067308 */ /* 0x008ee20000001000 */
[----:B-1----:R-:W-:Y:S01]  /*08e0*/  VIADD R4, R8, 0xffffffe ;  /* 0x0ffffffe08047836 */ /* 0x002fe20000000000 */
[----:B------:R-:W-:-:S06]  /*08f0*/  IABS R8, R34 ;  /* 0x0000002200087213 */ /* 0x000fcc0000000000 */
[----:B------:R1:W0:Y:S01]  /*0900*/  F2I.FTZ.U32.TRUNC.NTZ R5, R4 ;  /* 0x0000000400057305 */ /* 0x000222000021f000 */
[----:B---3--:R-:W-:-:S07]  /*0910*/  VIADD R2, R6, 0xffffffe ;  /* 0x0ffffffe06027836 */ /* 0x008fce0000000000 */
[----:B------:R3:W2:Y:S01]  /*0920*/  F2I.FTZ.U32.TRUNC.NTZ R3, R2 ;  /* 0x0000000200037305 */ /* 0x0006a2000021f000 */
[----:B-1----:R-:W-:Y:S02]  /*0930*/  IMAD.MOV.U32 R4, RZ, RZ, RZ ;  /* 0x000000ffff047224 */ /* 0x002fe400078e00ff */
[----:B0-----:R-:W-:Y:S02]  /*0940*/  IMAD.MOV R23, RZ, RZ, -R5 ;  /* 0x000000ffff177224 */ /* 0x001fe400078e0a05 */
[----:B---3--:R-:W-:Y:S02]  /*0950*/  IMAD.MOV.U32 R2, RZ, RZ, RZ ;  /* 0x000000ffff027224 */ /* 0x008fe400078e00ff */
[----:B------:R-:W-:-:S04]  /*0960*/  IMAD R23, R23, R30, RZ ;  /* 0x0000001e17177224 */ /* 0x000fc800078e02ff */
[----:B------:R-:W-:-:S04]  /*0970*/  IMAD.HI.U32 R5, R5, R23, R4 ;  /* 0x0000001705057227 */ /* 0x000fc800078e0004 */
[----:B--2---:R-:W-:Y:S02]  /*0980*/  IMAD.MOV R6, RZ, RZ, -R3 ;  /* 0x000000ffff067224 */ /* 0x004fe400078e0a03 */
[----:B------:R-:W-:-:S04]  /*0990*/  IMAD.HI.U32 R5, R5, R27, RZ ;  /* 0x0000001b05057227 */ /* 0x000fc800078e00ff */
[----:B------:R-:W-:Y:S02]  /*09a0*/  IMAD.MOV R5, RZ, RZ, -R5 ;  /* 0x000000ffff057224 */ /* 0x000fe400078e0a05 */
[----:B------:R-:W-:Y:S02]  /*09b0*/  IMAD R23, R6, R31, RZ ;  /* 0x0000001f06177224 */ /* 0x000fe400078e02ff */
[C---:B------:R-:W-:Y:S02]  /*09c0*/  IMAD R27, R30.reuse, R5, R27 ;  /* 0x000000051e1b7224 */ /* 0x040fe400078e021b */
[----:B------:R-:W-:Y:S01]  /*09d0*/  IMAD.HI.U32 R2, R3, R23, R2 ;  /* 0x0000001703027227 */ /* 0x000fe200078e0002 */
[----:B------:R-:W-:Y:S02]  /*09e0*/  IABS R23, R35 ;  /* 0x0000002300177213 */ /* 0x000fe40000000000 */
[----:B------:R-:W-:Y:S01]  /*09f0*/  ISETP.GT.U32.AND P0, PT, R30, R27, PT ;  /* 0x0000001b1e00720c */ /* 0x000fe20003f04070 */
[----:B------:R-:W-:-:S02]  /*0a00*/  VIADD R4, R32, 0x38 ;  /* 0x0000003820047836 */ /* 0x000fc40000000000 */
[----:B------:R-:W-:-:S03]  /*0a10*/  IMAD.HI.U32 R5, R2, R8, RZ ;  /* 0x0000000802057227 */ /* 0x000fc600078e00ff */
[----:B------:R-:W-:Y:S01]  /*0a20*/  IABS R6, R4 ;  /* 0x0000000400067213 */ /* 0x000fe20000000000 */
[----:B------:R-:W-:Y:S02]  /*0a30*/  IMAD.MOV R5, RZ, RZ, -R5 ;  /* 0x000000ffff057224 */ /* 0x000fe400078e0a05 */
[----:B------:R-:W-:-:S04]  /*0a40*/  IMAD.HI.U32 R7, R2, R26, RZ ;  /* 0x0000001a02077227 */ /* 0x000fc800078e00ff */
[----:B------:R-:W-:-:S04]  /*0a50*/  IMAD.HI.U32 R3, R2, R6, RZ ;  /* 0x0000000602037227 */ /* 0x000fc800078e00ff */
[----:B------:R-:W-:Y:S01]  /*0a60*/  @!P0 IMAD.IADD R27, R27, 0x1, -R30 ;  /* 0x000000011b1b8824 */ /* 0x000fe200078e0a1e */
[----:B------:R-:W-:Y:S01]  /*0a70*/  ISETP.NE.AND P0, PT, R24, RZ, PT ;  /* 0x000000ff1800720c */ /* 0x000fe20003f05270 */
[----:B------:R-:W-:Y:S02]  /*0a80*/  IMAD R5, R31, R5, R8 ;  /* 0x000000051f057224 */ /* 0x000fe400078e0208 */
[----:B------:R-:W-:Y:S01]  /*0a90*/  IMAD.MOV R3, RZ, RZ, -R3 ;  /* 0x000000ffff037224 */ /* 0x000fe200078e0a03 */
[----:B------:R-:W-:Y:S01]  /*0aa0*/  ISETP.GT.U32.AND P1, PT, R30, R27, PT ;  /* 0x0000001b1e00720c */ /* 0x000fe20003f24070 */
[----:B------:R-:W-:Y:S02]  /*0ab0*/  IMAD.MOV R7, RZ, RZ, -R7 ;  /* 0x000000ffff077224 */ /* 0x000fe400078e0a07 */
[----:B------:R-:W-:-:S04]  /*0ac0*/  IMAD.HI.U32 R8, R2, R28, RZ ;  /* 0x0000001c02087227 */ /* 0x000fc800078e00ff */
[C---:B------:R-:W-:Y:S02]  /*0ad0*/  IMAD R3, R31.reuse, R3, R6 ;  /* 0x000000031f037224 */ /* 0x040fe400078e0206 */
[C---:B------:R-:W-:Y:S02]  /*0ae0*/  IMAD R7, R31.reuse, R7, R26 ;  /* 0x000000071f077224 */ /* 0x040fe400078e021a */
[----:B------:R-:W-:Y:S01]  /*0af0*/  IMAD.MOV R8, RZ, RZ, -R8 ;  /* 0x000000ffff087224 */ /* 0x000fe200078e0a08 */
[C---:B------:R-:W-:Y:S01]  /*0b00*/  ISETP.GT.U32.AND P2, PT, R31.reuse, R3, PT ;  /* 0x000000031f00720c */ /* 0x040fe20003f44070 */
[----:B------:R-:W-:Y:S01]  /*0b10*/  IMAD.HI.U32 R6, R2, R23, RZ ;  /* 0x0000001702067227 */ /* 0x000fe200078e00ff */
[----:B------:R-:W-:-:S03]  /*0b20*/  ISETP.GT.U32.AND P4, PT, R31, R7, PT ;  /* 0x000000071f00720c */ /* 0x000fc60003f84070 */
[C---:B------:R-:W-:Y:S02]  /*0b30*/  IMAD R8, R31.reuse, R8, R28 ;  /* 0x000000081f087224 */ /* 0x040fe400078e021c */
[----:B------:R-:W-:Y:S02]  /*0b40*/  IMAD.MOV R6, RZ, RZ, -R6 ;  /* 0x000000ffff067224 */ /* 0x000fe400078e0a06 */
[----:B------:R-:W-:Y:S01]  /*0b50*/  VIADD R26, R32, 0x8 ;  /* 0x00000008201a7836 */ /* 0x000fe20000000000 */
[C---:B------:R-:W-:Y:S01]  /*0b60*/  ISETP.GT.U32.AND P5, PT, R31.reuse, R8, PT ;  /* 0x000000081f00720c */ /* 0x040fe20003fa4070 */
[----:B------:R-:W-:Y:S02]  /*0b70*/  IMAD R6, R31, R6, R23 ;  /* 0x000000061f067224 */ /* 0x000fe400078e0217 */
[----:B------:R-:W-:Y:S01]  /*0b80*/  IMAD.HI.U32 R23, R2, R29, RZ ;  /* 0x0000001d02177227 */ /* 0x000fe200078e00ff */
[----:B------:R-:W-:-:S03]  /*0b90*/  IABS R32, R26 ;  /* 0x0000001a00207213 */ /* 0x000fc60000000000 */
[----:B------:R-:W-:Y:S01]  /*0ba0*/  @!P1 IMAD.IADD R27, R27, 0x1, -R30 ;  /* 0x000000011b1b9824 */ /* 0x000fe200078e0a1e */
[C---:B------:R-:W-:Y:S01]  /*0bb0*/  ISETP.GT.U32.AND P1, PT, R31.reuse, R5, PT ;  /* 0x000000051f00720c */ /* 0x040fe20003f24070 */
[----:B------:R-:W-:Y:S02]  /*0bc0*/  IMAD.MOV R30, RZ, RZ, -R23 ;  /* 0x000000ffff1e7224 */ /* 0x000fe400078e0a17 */
[----:B------:R-:W-:Y:S01]  /*0bd0*/  @!P3 IMAD.MOV R27, RZ, RZ, -R27 ;  /* 0x000000ffff1bb224 */ /* 0x000fe200078e0a1b */
[C---:B------:R-:W-:Y:S01]  /*0be0*/  ISETP.GT.U32.AND P3, PT, R31.reuse, R6, PT ;  /* 0x000000061f00720c */ /* 0x040fe20003f64070 */
[----:B------:R-:W-:Y:S01]  /*0bf0*/  IMAD.MOV.U32 R28, RZ, RZ, R32 ;  /* 0x000000ffff1c7224 */ /* 0x000fe200078e0020 */
[----:B------:R-:W-:Y:S01]  /*0c00*/  @!P0 LOP3.LUT R27, RZ, R24, RZ, 0x33, !PT ;  /* 0x00000018ff1b8212 */ /* 0x000fe200078e33ff */
[----:B------:R-:W-:Y:S01]  /*0c10*/  IMAD R23, R31, R30, R29 ;  /* 0x0000001e1f177224 */ /* 0x000fe200078e021d */
[----:B------:R-:W-:Y:S01]  /*0c20*/  IABS R30, R33 ;  /* 0x00000021001e7213 */ /* 0x000fe20000000000 */
[----:B------:R-:W-:Y:S01]  /*0c30*/  @!P4 IMAD.IADD R7, R7, 0x1, -R31 ;  /* 0x000000010707c824 */ /* 0x000fe200078e0a1f */
[----:B------:R-:W-:Y:S01]  /*0c40*/  ISETP.GE.AND P0, PT, R33, RZ, PT ;  /* 0x000000ff2100720c */ /* 0x000fe20003f06270 */
[----:B------:R-:W-:Y:S01]  /*0c50*/  IMAD.HI.U32 R24, R2, R28, RZ ;  /* 0x0000001c02187227 */ /* 0x000fe200078e00ff */
[----:B------:R-:W-:-:S02]  /*0c60*/  ISETP.GT.U32.AND P6, PT, R31, R23, PT ;  /* 0x000000171f00720c */ /* 0x000fc40003fc4070 */
[----:B------:R-:W-:Y:S01]  /*0c70*/  SHF.R.U32.HI R32, RZ, 0x2, R48 ;  /* 0x00000002ff207819 */ /* 0x000fe20000011630 */
[--C-:B------:R-:W-:Y:S01]  /*0c80*/  @!P5 IMAD.IADD R8, R8, 0x1, -R31.reuse ;  /* 0x000000010808d824 */ /* 0x100fe200078e0a1f */
[----:B------:R-:W-:Y:S01]  /*0c90*/  ISETP.GT.U32.AND P5, PT, R31, R7, PT ;  /* 0x000000071f00720c */ /* 0x000fe20003fa4070 */
[----:B------:R-:W-:Y:S02]  /*0ca0*/  IMAD.MOV R24, RZ, RZ, -R24 ;  /* 0x000000ffff187224 */ /* 0x000fe400078e0a18 */
[----:B------:R-:W-:Y:S01]  /*0cb0*/  @!P1 IMAD.IADD R5, R5, 0x1, -R31 ;  /* 0x0000000105059824 */ /* 0x000fe200078e0a1f */
[----:B------:R-:W-:Y:S01]  /*0cc0*/  ISETP.GE.AND P1, PT, R4, RZ, PT ;  /* 0x000000ff0400720c */ /* 0x000fe20003f26270 */
[----:B------:R-:W-:-:S04]  /*0cd0*/  IMAD.HI.U32 R2, R2, R30, RZ ;  /* 0x0000001e02027227 */ /* 0x000fc800078e00ff */
[C---:B------:R-:W-:Y:S02]  /*0ce0*/  IMAD R4, R31.reuse, R24, R28 ;  /* 0x000000181f047224 */ /* 0x040fe400078e021c */
[--C-:B------:R-:W-:Y:S01]  /*0cf0*/  @!P3 IMAD.IADD R6, R6, 0x1, -R31.reuse ;  /* 0x000000010606b824 */ /* 0x100fe200078e0a1f */
[----:B------:R-:W-:Y:S01]  /*0d00*/  ISETP.GT.U32.AND P3, PT, R31, R5, PT ;  /* 0x000000051f00720c */ /* 0x000fe20003f64070 */
[----:B------:R-:W-:Y:S02]  /*0d10*/  IMAD.MOV R24, RZ, RZ, -R2 ;  /* 0x000000ffff187224 */ /* 0x000fe400078e0a02 */
[--C-:B------:R-:W-:Y:S01]  /*0d20*/  @!P2 IMAD.IADD R3, R3, 0x1, -R31.reuse ;  /* 0x000000010303a824 */ /* 0x100fe200078e0a1f */
[C---:B------:R-:W-:Y:S01]  /*0d30*/  ISETP.GT.U32.AND P4, PT, R31.reuse, R6, PT ;  /* 0x000000061f00720c */ /* 0x040fe20003f84070 */
[----:B------:R-:W-:Y:S02]  /*0d40*/  IMAD R24, R31, R24, R30 ;  /* 0x000000181f187224 */ /* 0x000fe400078e021e */
[--C-:B------:R-:W-:Y:S01]  /*0d50*/  @!P5 IMAD.IADD R7, R7, 0x1, -R31.reuse ;  /* 0x000000010707d824 */ /* 0x100fe200078e0a1f */
[----:B------:R-:W-:Y:S01]  /*0d60*/  ISETP.GT.U32.AND P2, PT, R31, R3, PT ;  /* 0x000000031f00720c */ /* 0x000fe20003f44070 */
[--C-:B------:R-:W-:Y:S01]  /*0d70*/  @!P6 IMAD.IADD R23, R23, 0x1, -R31.reuse ;  /* 0x000000011717e824 */ /* 0x100fe200078e0a1f */
[C---:B------:R-:W-:Y:S01]  /*0d80*/  ISETP.GT.U32.AND P5, PT, R31.reuse, R24, PT ;  /* 0x000000181f00720c */ /* 0x040fe20003fa4070 */
[C---:B------:R-:W-:Y:S01]  /*0d90*/  IMAD.SHL.U32 R2, R48.reuse, 0x8, RZ ;  /* 0x0000000830027824 */ /* 0x040fe200078e00ff */
[----:B------:R-:W-:Y:S01]  /*0da0*/  ISETP.GT.U32.AND P6, PT, R31, R8, PT ;  /* 0x000000081f00720c */ /* 0x000fe20003fc4070 */
[----:B------:R-:W-:Y:S01]  /*0db0*/  @!P3 IMAD.IADD R5, R5, 0x1, -R31 ;  /* 0x000000010505b824 */ /* 0x000fe200078e0a1f */
[----:B------:R-:W-:Y:S01]  /*0dc0*/  ISETP.GT.U32.AND P3, PT, R31, R4, PT ;  /* 0x000000041f00720c */ /* 0x000fe20003f64070 */
[----:B------:R-:W-:-:S02]  /*0dd0*/  IMAD.SHL.U32 R29, R48, 0x2, RZ ;  /* 0x00000002301d7824 */ /* 0x000fc400078e00ff */
[----:B------:R-:W-:Y:S01]  /*0de0*/  @!P4 IMAD.IADD R6, R6, 0x1, -R31 ;  /* 0x000000010606c824 */ /* 0x000fe200078e0a1f */
[----:B------:R-:W-:Y:S01]  /*0df0*/  ISETP.GE.AND P4, PT, R34, RZ, PT ;  /* 0x000000ff2200720c */ /* 0x000fe20003f86270 */
[----:B------:R-:W-:Y:S01]  /*0e00*/  IMAD.SHL.U32 R28, R48, 0x40, RZ ;  /* 0x00000040301c7824 */ /* 0x000fe200078e00ff */
[----:B------:R-:W-:Y:S01]  /*0e10*/  LOP3.LUT R29, R2, 0x30, R29, 0x48, !PT ;  /* 0x00000030021d7812 */ /* 0x000fe200078e481d */
[--C-:B------:R-:W-:Y:S01]  /*0e20*/  @!P2 IMAD.IADD R3, R3, 0x1, -R31.reuse ;  /* 0x000000010303a824 */ /* 0x100fe200078e0a1f */
[----:B------:R-:W-:Y:S01]  /*0e30*/  ISETP.GT.U32.AND P2, PT, R31, R23, PT ;  /* 0x000000171f00720c */ /* 0x000fe20003f44070 */
[--C-:B------:R-:W-:Y:S01]  /*0e40*/  @!P5 IMAD.IADD R24, R24, 0x1, -R31.reuse ;  /* 0x000000011818d824 */ /* 0x100fe200078e0a1f */
[----:B------:R-:W-:Y:S01]  /*0e50*/  LOP3.LUT R30, R28, 0x1c0, RZ, 0xc0, !PT ;  /* 0x000001c01c1e7812 */ /* 0x000fe200078ec0ff */
[--C-:B------:R-:W-:Y:S01]  /*0e60*/  @!P6 IMAD.IADD R8, R8, 0x1, -R31.reuse ;  /* 0x000000010808e824 */ /* 0x100fe200078e0a1f */
[----:B------:R-:W-:Y:S01]  /*0e70*/  ISETP.GE.AND P6, PT, R35, RZ, PT ;  /* 0x000000ff2300720c */ /* 0x000fe20003fc6270 */
[----:B------:R-:W-:Y:S01]  /*0e80*/  @!P3 IMAD.IADD R4, R4, 0x1, -R31 ;  /* 0x000000010404b824 */ /* 0x000fe200078e0a1f */
[C---:B------:R-:W-:Y:S01]  /*0e90*/  ISETP.GT.U32.AND P5, PT, R31.reuse, R24, PT ;  /* 0x000000181f00720c */ /* 0x040fe20003fa4070 */
[----:B------:R-:W-:Y:S01]  /*0ea0*/  IMAD.MOV.U32 R2, RZ, RZ, R3 ;  /* 0x000000ffff027224 */ /* 0x000fe200078e0003 */
[----:B------:R-:W-:Y:S01]  /*0eb0*/  ISETP.GE.AND P3, PT, R38, RZ, PT ;  /* 0x000000ff2600720c */ /* 0x000fe20003f66270 */
[----:B------:R-:W-:Y:S01]  /*0ec0*/  @!P4 IMAD.MOV R5, RZ, RZ, -R5 ;  /* 0x000000ffff05c224 */ /* 0x000fe200078e0a05 */
[----:B------:R-:W-:Y:S01]  /*0ed0*/  ISETP.GT.U32.AND P4, PT, R31, R4, PT ;  /* 0x000000041f00720c */ /* 0x000fe20003f84070 */
[----:B------:R-:W-:Y:S01]  /*0ee0*/  @!P1 IMAD.MOV R2, RZ, RZ, -R2 ;  /* 0x000000ffff029224 */ /* 0x000fe200078e0a02 */
[----:B------:R-:W-:Y:S01]  /*0ef0*/  ISETP.GE.AND P1, PT, R37, RZ, PT ;  /* 0x000000ff2500720c */ /* 0x000fe20003f26270 */
[----:B------:R-:W-:Y:S01]  /*0f00*/  @!P2 IMAD.IADD R23, R23, 0x1, -R31 ;  /* 0x000000011717a824 */ /* 0x000fe200078e0a1f */
[----:B------:R-:W-:-:S02]  /*0f10*/  ISETP.GE.AND P2, PT, R36, RZ, PT ;  /* 0x000000ff2400720c */ /* 0x000fc40003f46270 */
[----:B------:R-:W-:Y:S02]  /*0f20*/  CS2R R36, SRZ ;  /* 0x0000000000247805 */ /* 0x000fe4000001ff00 */
[----:B------:R-:W-:Y:S01]  /*0f30*/  LOP3.LUT R3, R48, 0x3, RZ, 0xc0, !PT ;  /* 0x0000000330037812 */ /* 0x000fe200078ec0ff */
[----:B------:R-:W-:Y:S01]  /*0f40*/  @!P6 IMAD.MOV R6, RZ, RZ, -R6 ;  /* 0x000000ffff06e224 */ /* 0x000fe200078e0a06 */
[----:B------:R-:W-:Y:S01]  /*0f50*/  IADD3 R30, PT, PT, R121, UR5, R30 ;  /* 0x00000005791e7c10 */ /* 0x000fe2000fffe01e */
[----:B------:R-:W-:Y:S01]  /*0f60*/  @!P5 IMAD.IADD R24, R24, 0x1, -R31 ;  /* 0x000000011818d824 */ /* 0x000fe200078e0a1f */
[----:B------:R-:W-:Y:S01]  /*0f70*/  ISETP.NE.AND P5, PT, R25, RZ, PT ;  /* 0x000000ff1900720c */ /* 0x000fe20003fa5270 */
[----:B------:R-:W-:Y:S01]  /*0f80*/  @!P3 IMAD.MOV R23, RZ, RZ, -R23 ;  /* 0x000000ffff17b224 */ /* 0x000fe200078e0a17 */
[----:B------:R-:W-:Y:S01]  /*0f90*/  LOP3.LUT R25, RZ, R25, RZ, 0x33, !PT ;  /* 0x00000019ff197212 */ /* 0x000fe200078e33ff */
[----:B------:R-:W-:Y:S01]  /*0fa0*/  @!P4 IMAD.IADD R4, R4, 0x1, -R31 ;  /* 0x000000010404c824 */ /* 0x000fe200078e0a1f */
[----:B------:R-:W-:Y:S01]  /*0fb0*/  ISETP.GE.AND P4, PT, R26, RZ, PT ;  /* 0x000000ff1a00720c */ /* 0x000fe20003f86270 */
[----:B------:R-:W-:Y:S01]  /*0fc0*/  IMAD R28, R3, 0x220, RZ ;  /* 0x00000220031c7824 */ /* 0x000fe200078e02ff */
[C---:B------:R-:W-:Y:S01]  /*0fd0*/  SEL R5, R25.reuse, R5, !P5 ;  /* 0x0000000519057207 */ /* 0x040fe20006800000 */
[----:B------:R-:W-:Y:S01]  /*0fe0*/  @!P2 IMAD.MOV R7, RZ, RZ, -R7 ;  /* 0x000000ffff07a224 */ /* 0x000fe200078e0a07 */
[C---:B------:R-:W-:Y:S01]  /*0ff0*/  SEL R2, R25.reuse, R2, !P5 ;  /* 0x0000000219027207 */ /* 0x040fe20006800000 */
[----:B------:R-:W-:Y:S01]  /*1000*/  @!P1 IMAD.MOV R8, RZ, RZ, -R8 ;  /* 0x000000ffff089224 */ /* 0x000fe200078e0a08 */
[----:B------:R-:W-:Y:S01]  /*1010*/  SEL R23, R25, R23, !P5 ;  /* 0x0000001719177207 */ /* 0x000fe20006800000 */
[----:B------:R-:W-:Y:S01]  /*1020*/  IMAD R26, R5, UR6, RZ ;  /* 0x00000006051a7c24 */ /* 0x000fe2000f8e02ff */
[----:B------:R-:W-:Y:S01]  /*1030*/  SGXT.U32 R3, R32, 0x3 ;  /* 0x000000032003781a */ /* 0x000fe20000000000 */
[----:B------:R-:W-:Y:S01]  /*1040*/  IMAD R2, R2, UR6, RZ ;  /* 0x0000000602027c24 */ /* 0x000fe2000f8e02ff */
[----:B------:R-:W-:Y:S01]  /*1050*/  SEL R7, R25, R7, !P5 ;  /* 0x0000000719077207 */ /* 0x000fe20006800000 */
[----:B------:R-:W-:Y:S01]  /*1060*/  IMAD R23, R23, UR6, RZ ;  /* 0x0000000617177c24 */ /* 0x000fe2000f8e02ff */
[----:B------:R-:W-:Y:S01]  /*1070*/  IADD3 R5, P6, PT, R26, UR26, RZ ;  /* 0x0000001a1a057c10 */ /* 0x000fe2000ffde0ff */
[----:B------:R-:W-:Y:S01]  /*1080*/  @!P4 IMAD.MOV R4, RZ, RZ, -R4 ;  /* 0x000000ffff04c224 */ /* 0x000fe200078e0a04 */
[----:B------:R-:W-:Y:S01]  /*1090*/  LOP3.LUT R3, R28, R3, R52, 0x1e, !PT ;  /* 0x000000031c037212 */ /* 0x000fe200078e1e34 */
[----:B------:R-:W-:Y:S01]  /*10a0*/  @!P0 IMAD.MOV R24, RZ, RZ, -R24 ;  /* 0x000000ffff188224 */ /* 0x000fe200078e0a18 */
[----:B------:R-:W-:Y:S01]  /*10b0*/  R2UR UR19, R5 ;  /* 0x00000000051372ca */ /* 0x000fe200000e0000 */
[----:B------:R-:W-:Y:S01]  /*10c0*/  IMAD R7, R7, UR6, RZ ;  /* 0x0000000607077c24 */ /* 0x000fe2000f8e02ff */
[----:B------:R-:W-:Y:S01]  /*10d0*/  IADD3 R28, P0, PT, R2, UR26, RZ ;  /* 0x0000001a021c7c10 */ /* 0x000fe2000ff1e0ff */
[----:B------:R-:W-:Y:S01]  /*10e0*/  IMAD.IADD R83, R29, 0x1, R30 ;  /* 0x000000011d537824 */ /* 0x000fe200078e021e */
[----:B------:R-:W-:-:S02]  /*10f0*/  IADD3 R5, P3, PT, R23, UR26, RZ ;  /* 0x0000001a17057c10 */ /* 0x000fc4000ff7e0ff */
[----:B------:R-:W-:Y:S02]  /*1100*/  CS2R R38, SRZ ;  /* 0x0000000000267805 */ /* 0x000fe4000001ff00 */
[C---:B------:R-:W-:Y:S02]  /*1110*/  SEL R6, R25.reuse, R6, !P5 ;  /* 0x0000000619067207 */ /* 0x040fe40006800000 */
[----:B------:R-:W-:Y:S02]  /*1120*/  CS2R R32, SRZ ;  /* 0x0000000000207805 */ /* 0x000fe4000001ff00 */
[C---:B------:R-:W-:Y:S02]  /*1130*/  SEL R8, R25.reuse, R8, !P5 ;  /* 0x0000000819087207 */ /* 0x040fe40006800000 */
[----:B------:R-:W-:Y:S02]  /*1140*/  CS2R R34, SRZ ;  /* 0x0000000000227805 */ /* 0x000fe4000001ff00 */
[----:B------:R-:W-:-:S02]  /*1150*/  SEL R4, R25, R4, !P5 ;  /* 0x0000000419047207 */ /* 0x000fc40006800000 */
[----:B------:R-:W-:Y:S01]  /*1160*/  SEL R24, R25, R24, !P5 ;  /* 0x0000001819187207 */ /* 0x000fe20006800000 */
[----:B------:R-:W-:Y:S01]  /*1170*/  IMAD R25, R6, UR6, RZ ;  /* 0x0000000606197c24 */ /* 0x000fe2000f8e02ff */
[----:B------:R-:W-:Y:S01]  /*1180*/  R2UR UR21, R28 ;  /* 0x000000001c1572ca */ /* 0x000fe200000e0000 */
[----:B------:R-:W-:Y:S01]  /*1190*/  IMAD R8, R8, UR6, RZ ;  /* 0x0000000608087c24 */ /* 0x000fe2000f8e02ff */
[----:B------:R-:W-:Y:S01]  /*11a0*/  R2UR UR11, R5 ;  /* 0x00000000050b72ca */ /* 0x000fe200000e0000 */
[----:B----4-:R-:W-:Y:S01]  /*11b0*/  IMAD R5, R27, UR10, RZ ;  /* 0x0000000a1b057c24 */ /* 0x010fe2000f8e02ff */
[----:B------:R-:W-:Y:S01]  /*11c0*/  IADD3 R28, P5, PT, R7, UR26, RZ ;  /* 0x0000001a071c7c10 */ /* 0x000fe2000ffbe0ff */
[----:B------:R-:W-:Y:S01]  /*11d0*/  IMAD R30, R24, UR6, RZ ;  /* 0x00000006181e7c24 */ /* 0x000fe2000f8e02ff */
[----:B------:R-:W-:Y:S02]  /*11e0*/  SHF.R.S32.HI R27, RZ, 0x1f, R26 ;  /* 0x0000001fff1b7819 */ /* 0x000fe4000001141a */
[----:B------:R-:W-:-:S02]  /*11f0*/  R2UR UR15, R28 ;  /* 0x000000001c0f72ca */ /* 0x000fc400000e0000 */
[----:B------:R-:W-:Y:S02]  /*1200*/  SHF.R.S32.HI R28, RZ, 0x1f, R2 ;  /* 0x0000001fff1c7819 */ /* 0x000fe40000011402 */
[----:B------:R-:W-:Y:S02]  /*1210*/  IADD3.X R27, PT, PT, R27, UR27, RZ, P6, !PT ;  /* 0x0000001b1b1b7c10 */ /* 0x000fe4000b7fe4ff */
[----:B------:R-:W-:Y:S02]  /*1220*/  SHF.R.S32.HI R23, RZ, 0x1f, R23 ;  /* 0x0000001fff177819 */ /* 0x000fe40000011417 */
[----:B------:R-:W-:Y:S01]  /*1230*/  IADD3 R2, P6, PT, R5, UR24, RZ ;  /* 0x0000001805027c10 */ /* 0x000fe2000ffde0ff */
[----:B------:R-:W0:Y:S01]  /*1240*/  LDCU UR24, c[0x0][0x3a8] ;  /* 0x00007500ff1877ac */ /* 0x000e220008000800 */
[----:B------:R-:W-:Y:S02]  /*1250*/  IADD3 R29, P1, PT, R25, UR26, RZ ;  /* 0x0000001a191d7c10 */ /* 0x000fe4000ff3e0ff */
[----:B------:R-:W-:-:S02]  /*1260*/  SHF.R.S32.HI R26, RZ, 0x1f, R25 ;  /* 0x0000001fff1a7819 */ /* 0x000fc40000011419 */
[----:B------:R-:W-:Y:S02]  /*1270*/  IADD3 R6, P4, PT, R8, UR26, RZ ;  /* 0x0000001a08067c10 */ /* 0x000fe4000ff9e0ff */
[----:B------:R-:W-:Y:S02]  /*1280*/  SHF.R.S32.HI R25, RZ, 0x1f, R7 ;  /* 0x0000001fff197819 */ /* 0x000fe40000011407 */
[----:B------:R-:W-:Y:S02]  /*1290*/  SHF.R.S32.HI R24, RZ, 0x1f, R8 ;  /* 0x0000001fff187819 */ /* 0x000fe40000011408 */
[----:B------:R-:W-:Y:S02]  /*12a0*/  IADD3.X R23, PT, PT, R23, UR27, RZ, P3, !PT ;  /* 0x0000001b17177c10 */ /* 0x000fe40009ffe4ff */
[----:B------:R-:W-:Y:S02]  /*12b0*/  IADD3.X R28, PT, PT, R28, UR27, RZ, P0, !PT ;  /* 0x0000001b1c1c7c10 */ /* 0x000fe400087fe4ff */
[----:B------:R-:W-:-:S02]  /*12c0*/  IADD3.X R26, PT, PT, R26, UR27, RZ, P1, !PT ;  /* 0x0000001b1a1a7c10 */ /* 0x000fc40008ffe4ff */
[----:B------:R-:W-:Y:S01]  /*12d0*/  IADD3.X R25, PT, PT, R25, UR27, RZ, P5, !PT ;  /* 0x0000001b19197c10 */ /* 0x000fe2000affe4ff */
[----:B0-----:R-:W-:Y:S01]  /*12e0*/  IMAD R84, R84, UR24, RZ ;  /* 0x0000001854547c24 */ /* 0x001fe2000f8e02ff */
[----:B------:R-:W-:Y:S01]  /*12f0*/  IADD3.X R24, PT, PT, R24, UR27, RZ, P4, !PT ;  /* 0x0000001b18187c10 */ /* 0x000fe2000a7fe4ff */
[----:B------:R-:W-:Y:S01]  /*1300*/  IMAD R82, R82, UR24, RZ ;  /* 0x0000001852527c24 */ /* 0x000fe2000f8e02ff */
[----:B------:R-:W-:Y:S01]  /*1310*/  R2UR UR12, R23 ;  /* 0x00000000170c72ca */ /* 0x000fe200000e0000 */
[----:B------:R-:W-:Y:S01]  /*1320*/  IMAD R53, R53, UR24, RZ ;  /* 0x0000001835357c24 */ /* 0x000fe2000f8e02ff */
[----:B------:R-:W-:Y:S01]  /*1330*/  SHF.R.U32.HI R23, RZ, 0x4, R21 ;  /* 0x00000004ff177819 */ /* 0x000fe20000011615 */
[----:B------:R-:W-:Y:S01]  /*1340*/  IMAD R9, R9, UR24, RZ ;  /* 0x0000001809097c24 */ /* 0x000fe2000f8e02ff */
[----:B------:R-:W-:Y:S01]  /*1350*/  R2UR UR17, R29 ;  /* 0x000000001d1172ca */ /* 0x000fe200000e0000 */
[----:B------:R-:W-:Y:S01]  /*1360*/  IMAD R29, R4, UR6, RZ ;  /* 0x00000006041d7c24 */ /* 0x000fe2000f8e02ff */
[----:B------:R-:W-:Y:S01]  /*1370*/  LOP3.LUT R21, R48, 0x3f, RZ, 0xc0, !PT ;  /* 0x0000003f30157812 */ /* 0x000fe200078ec0ff */
[----:B------:R-:W-:Y:S01]  /*1380*/  USHF.R.S32.HI UR6, URZ, 0x1f, UR4 ;  /* 0x0000001fff067899 */ /* 0x000fe20008011404 */
[----:B------:R-:W-:Y:S01]  /*1390*/  R2UR UR22, R28 ;  /* 0x000000001c1672ca */ /* 0x000fe200000e0000 */
[----:B------:R-:W-:Y:S01]  /*13a0*/  IMAD R10, R10, UR24, RZ ;  /* 0x000000180a0a7c24 */ /* 0x000fe2000f8e02ff */
[----:B------:R-:W-:Y:S01]  /*13b0*/  R2UR UR20, R27 ;  /* 0x000000001b1472ca */ /* 0x000fe200000e0000 */
[----:B-----5:R-:W-:Y:S01]  /*13c0*/  IMAD R21, R21, UR23, RZ ;  /* 0x0000001715157c24 */ /* 0x020fe2000f8e02ff */
[----:B------:R-:W-:Y:S01]  /*13d0*/  R2UR UR18, R26 ;  /* 0x000000001a1272ca */ /* 0x000fe200000e0000 */
[----:B------:R-:W-:Y:S01]  /*13e0*/  ULEA.HI UR6, UR6, UR4, URZ, 0x6 ;  /* 0x0000000406067291 */ /* 0x000fe2000f8f30ff */
[----:B------:R-:W-:Y:S01]  /*13f0*/  R2UR UR16, R25 ;  /* 0x00000000191072ca */ /* 0x000fe200000e0000 */
[----:B------:R-:W-:Y:S01]  /*1400*/  IMAD R11, R11, UR24, RZ ;  /* 0x000000180b0b7c24 */ /* 0x000fe2000f8e02ff */
[----:B------:R-:W-:Y:S01]  /*1410*/  R2UR UR14, R24 ;  /* 0x00000000180e72ca */ /* 0x000fe200000e0000 */
[----:B------:R-:W-:Y:S01]  /*1420*/  IMAD R12, R12, UR24, RZ ;  /* 0x000000180c0c7c24 */ /* 0x000fe2000f8e02ff */
[----:B------:R-:W-:Y:S01]  /*1430*/  R2UR UR13, R6 ;  /* 0x00000000060d72ca */ /* 0x000fe200000e0000 */
[----:B------:R-:W-:Y:S01]  /*1440*/  IMAD R13, R13, UR24, RZ ;  /* 0x000000180d0d7c24 */ /* 0x000fe2000f8e02ff */
[----:B------:R-:W-:Y:S01]  /*1450*/  IADD3 R6, P2, PT, R29, UR26, RZ ;  /* 0x0000001a1d067c10 */ /* 0x000fe2000ff5e0ff */
[----:B------:R-:W-:Y:S01]  /*1460*/  IMAD R14, R14, UR24, RZ ;  /* 0x000000180e0e7c24 */ /* 0x000fe2000f8e02ff */
[----:B------:R-:W-:Y:S01]  /*1470*/  IADD3 R4, P0, PT, R30, UR26, RZ ;  /* 0x0000001a1e047c10 */ /* 0x000fe2000ff1e0ff */
[----:B------:R-:W-:Y:S01]  /*1480*/  IMAD R15, R15, UR24, RZ ;  /* 0x000000180f0f7c24 */ /* 0x000fe2000f8e02ff */
[----:B------:R-:W-:Y:S01]  /*1490*/  SHF.R.S32.HI R8, RZ, 0x1f, R29 ;  /* 0x0000001fff087819 */ /* 0x000fe2000001141d */
[----:B------:R-:W-:Y:S01]  /*14a0*/  IMAD R16, R16, UR24, RZ ;  /* 0x0000001810107c24 */ /* 0x000fe2000f8e02ff */
[----:B------:R-:W-:Y:S01]  /*14b0*/  SHF.R.S32.HI R7, RZ, 0x1f, R30 ;  /* 0x0000001fff077819 */ /* 0x000fe2000001141e */
[----:B------:R-:W-:Y:S01]  /*14c0*/  IMAD R17, R17, UR24, RZ ;  /* 0x0000001811117c24 */ /* 0x000fe2000f8e02ff */
[--C-:B------:R-:W-:Y:S01]  /*14d0*/  LOP3.LUT R23, R23, 0x1ff, R48.reuse, 0x78, !PT ;  /* 0x000001ff17177812 */ /* 0x100fe200078e7830 */
[----:B------:R-:W-:Y:S01]  /*14e0*/  IMAD R18, R18, UR24, RZ ;  /* 0x0000001812127c24 */ /* 0x000fe2000f8e02ff */
[----:B------:R-:W-:Y:S01]  /*14f0*/  IADD3.X R8, PT, PT, R8, UR27, RZ, P2, !PT ;  /* 0x0000001b08087c10 */ /* 0x000fe200097fe4ff */
[----:B------:R-:W-:Y:S01]  /*1500*/  IMAD R19, R19, UR24, RZ ;  /* 0x0000001813137c24 */ /* 0x000fe2000f8e02ff */
[----:B------:R-:W-:Y:S01]  /*1510*/  IADD3.X R7, PT, PT, R7, UR27, RZ, P0, !PT ;  /* 0x0000001b07077c10 */ /* 0x000fe200087fe4ff */
[----:B------:R-:W-:Y:S01]  /*1520*/  IMAD R20, R20, UR24, RZ ;  /* 0x0000001814147c24 */ /* 0x000fe2000f8e02ff */
[----:B------:R-:W-:Y:S01]  /*1530*/  LEA.HI.X.SX32 R5, R5, UR25, 0x1, P6 ;  /* 0x0000001905057c11 */ /* 0x000fe2000b0f0eff */
[----:B------:R-:W-:Y:S01]  /*1540*/  IMAD R22, R22, UR24, RZ ;  /* 0x0000001816167c24 */ /* 0x000fe2000f8e02ff */
[----:B------:R-:W-:Y:S01]  /*1550*/  LOP3.LUT R52, R52, 0x1ff, R48, 0x78, !PT ;  /* 0x000001ff34347812 */ /* 0x000fe200078e7830 */
[----:B------:R-:W-:Y:S01]  /*1560*/  USHF.L.U32 UR4, UR23, 0x6, URZ ;  /* 0x0000000617047899 */ /* 0x000fe200080006ff */
[----:B------:R-:W-:Y:S01]  /*1570*/  SHF.R.S32.HI R122, RZ, 0x1f, R21 ;  /* 0x0000001fff7a7819 */ /* 0x000fe20000011415 */
[----:B------:R-:W-:Y:S01]  /*1580*/  USHF.L.U32 UR10, UR24, 0x6, URZ ;  /* 0x00000006180a7899 */ /* 0x000fe200080006ff */
[C---:B------:R-:W-:Y:S01]  /*1590*/  LOP3.LUT R125, R23.reuse, 0x20, RZ, 0x3c, !PT ;  /* 0x00000020177d7812 */ /* 0x040fe200078e3cff */
[----:B------:R-:W-:Y:S01]  /*15a0*/  USHF.R.S32.HI UR6, URZ, 0x6, UR6 ;  /* 0x00000006ff067899 */ /* 0x000fe20008011406 */
[----:B------:R-:W-:-:S02]  /*15b0*/  LOP3.LUT R124, R23, 0x40, RZ, 0x3c, !PT ;  /* 0x00000040177c7812 */ /* 0x000fc400078e3cff */
[----:B------:R-:W-:Y:S02]  /*15c0*/  LOP3.LUT R123, R23, 0x60, RZ, 0x3c, !PT ;  /* 0x00000060177b7812 */ /* 0x000fe400078e3cff */
[C---:B------:R-:W-:Y:S02]  /*15d0*/  LOP3.LUT R119, R3.reuse, 0x110, RZ, 0x3c, !PT ;  /* 0x0000011003777812 */ /* 0x040fe400078e3cff */
[C---:B------:R-:W-:Y:S02]  /*15e0*/  LOP3.LUT R118, R3.reuse, 0x40, RZ, 0x3c, !PT ;  /* 0x0000004003767812 */ /* 0x040fe400078e3cff */
[----:B------:R-:W-:-:S07]  /*15f0*/  LOP3.LUT R101, R3, 0x150, RZ, 0x3c, !PT ;  /* 0x0000015003657812 */ /* 0x000fce00078e3cff */
.L_x_2:
[----:B------:R-:W0:Y:S01]  /*1600*/  S2R R61, SR_TID.X ;  /* 0x00000000003d7919 */ /* 0x000e220000002100 */
[----:B------:R-:W-:Y:S02]  /*1610*/  PRMT R54, RZ, 0x7610, R54 ;  /* 0x00007610ff367816 */ /* 0x000fe40000000036 */
[----:B------:R-:W-:Y:S02]  /*1620*/  PRMT R51, RZ, 0x7610, R51 ;  /* 0x00007610ff337816 */ /* 0x000fe40000000033 */
[----:B0-----:R-:W-:-:S04]  /*1630*/  SHF.R.U32.HI R59, RZ, 0x7, R61 ;  /* 0x00000007ff3b7819 */ /* 0x001fc8000001163d */
[----:B------:R-:W-:-:S04]  /*1640*/  SGXT.U32 R59, R59, 0x2 ;  /* 0x000000023b3b781a */ /* 0x000fc80000000000 */
[C---:B------:R-:W-:Y:S02]  /*1650*/  LOP3.LUT R24, R59.reuse, 0x4, RZ, 0xfc, !PT ;  /* 0x000000043b187812 */ /* 0x040fe400078efcff */
[C---:B------:R-:W-:Y:S02]  /*1660*/  LOP3.LUT R26, R59.reuse, 0xc, RZ, 0xfc, !PT ;  /* 0x0000000c3b1a7812 */ /* 0x040fe400078efcff */
[----:B------:R-:W-:Y:S02]  /*1670*/  ISETP.GE.AND P5, PT, R24, UR7, PT ;  /* 0x0000000718007c0c */ /* 0x000fe4000bfa6270 */
[C---:B------:R-:W-:Y:S02]  /*1680*/  LOP3.LUT R25, R59.reuse, 0x8, RZ, 0xfc, !PT ;  /* 0x000000083b197812 */ /* 0x040fe400078efcff */
[----:B------:R-:W-:Y:S02]  /*1690*/  IADD3 R24, P0, PT, R22, R2, RZ ;  /* 0x0000000216187210 */ /* 0x000fe40007f1e0ff */
[----:B------:R-:W-:-:S02]  /*16a0*/  LOP3.LUT R27, R59, 0x10, RZ, 0xfc, !PT ;  /* 0x000000103b1b7812 */ /* 0x000fc400078efcff */
[----:B------:R-:W-:Y:S02]  /*16b0*/  ISETP.GE.AND P1, PT, R26, UR7, PT ;  /* 0x000000071a007c0c */ /* 0x000fe4000bf26270 */
[----:B------:R-:W-:Y:S02]  /*16c0*/  LOP3.LUT R26, R59, 0x14, RZ, 0xfc, !PT ;  /* 0x000000143b1a7812 */ /* 0x000fe400078efcff */
[----:B------:R-:W-:Y:S02]  /*16d0*/  ISETP.GE.AND P3, PT, R25, UR7, PT ;  /* 0x0000000719007c0c */ /* 0x000fe4000bf66270 */
[----:B------:R-:W-:Y:S02]  /*16e0*/  LEA.HI.X.SX32 R25, R22, R5, 0x1, P0 ;  /* 0x0000000516197211 */ /* 0x000fe400000f0eff */
[----:B------:R-:W-:Y:S02]  /*16f0*/  ISETP.GE.AND P2, PT, R27, UR7, PT ;  /* 0x000000071b007c0c */ /* 0x000fe4000bf46270 */
[----:B------:R-:W-:Y:S01]  /*1700*/  LOP3.LUT R27, R59, 0x18, RZ, 0xfc, !PT ;  /* 0x000000183b1b7812 */ /* 0x000fe200078efcff */
[----:B------:R0:W2:Y:S01]  /*1710*/  @!P5 LDG.E.U8 R54, desc[UR8][R24.64] ;  /* 0x000000081836d981 */ /* 0x0000a2000c1e1100 */
[----:B------:R-:W-:-:S02]  /*1720*/  ISETP.GE.AND P4, PT, R26, UR7, PT ;  /* 0x000000071a007c0c */ /* 0x000fc4000bf86270 */
[CC--:B------:R-:W-:Y:S02]  /*1730*/  IADD3 R26, P0, PT, R20.reuse, R2.reuse, RZ ;  /* 0x00000002141a7210 */ /* 0x0c0fe40007f1e0ff */
[----:B------:R-:W-:Y:S02]  /*1740*/  LOP3.LUT R29, R59, 0x1c, RZ, 0xfc, !PT ;  /* 0x0000001c3b1d7812 */ /* 0x000fe400078efcff */
[----:B------:R-:W-:Y:S02]  /*1750*/  ISETP.GE.AND P6, PT, R27, UR7, PT ;  /* 0x000000071b007c0c */ /* 0x000fe4000bfc6270 */
[----:B------:R-:W-:Y:S02]  /*1760*/  IADD3 R28, P5, PT, R19, R2, RZ ;  /* 0x00000002131c7210 */ /* 0x000fe40007fbe0ff */
[----:B------:R-:W-:Y:S02]  /*1770*/  LEA.HI.X.SX32 R27, R20, R5, 0x1, P0 ;  /* 0x00000005141b7211 */ /* 0x000fe400000f0eff */
[----:B------:R-:W-:-:S02]  /*1780*/  ISETP.GE.AND P0, PT, R29, UR7, PT ;  /* 0x000000071d007c0c */ /* 0x000fc4000bf06270 */
[----:B------:R-:W-:Y:S01]  /*1790*/  PRMT R56, RZ, 0x7610, R56 ;  /* 0x00007610ff387816 */ /* 0x000fe20000000038 */
[----:B------:R1:W3:Y:S01]  /*17a0*/  @!P3 LDG.E.U8 R51, desc[UR8][R26.64] ;  /* 0x000000081a33b981 */ /* 0x0002e2000c1e1100 */
[-C--:B------:R-:W-:Y:S02]  /*17b0*/  LEA.HI.X.SX32 R29, R19, R5.reuse, 0x1, P5 ;  /* 0x00000005131d7211 */ /* 0x080fe400028f0eff */
[C---:B------:R-:W-:Y:S02]  /*17c0*/  IADD3 R30, P5, PT, R18.reuse, R2, RZ ;  /* 0x00000002121e7210 */ /* 0x040fe40007fbe0ff */
[C---:B0-----:R-:W-:Y:S01]  /*17d0*/  LOP3.LUT R24, R59.reuse, 0x20, RZ, 0xfc, !PT ;  /* 0x000000203b187812 */ /* 0x041fe200078efcff */
[----:B------:R0:W4:Y:S01]  /*17e0*/  @!P1 LDG.E.U8 R56, desc[UR8][R28.64] ;  /* 0x000000081c389981 */ /* 0x000122000c1e1100 */
[----:B------:R-:W-:Y:S02]  /*17f0*/  ISETP.GE.AND P3, PT, R59, UR7, PT ;  /* 0x000000073b007c0c */ /* 0x000fe4000bf66270 */
[----:B------:R-:W-:-:S02]  /*1800*/  LEA.HI.X.SX32 R31, R18, R5, 0x1, P5 ;  /* 0x00000005121f7211 */ /* 0x000fc400028f0eff */
[----:B------:R-:W-:Y:S02]  /*1810*/  ISETP.GE.AND P1, PT, R24, UR7, PT ;  /* 0x0000000718007c0c */ /* 0x000fe4000bf26270 */
[CC--:B------:R-:W-:Y:S02]  /*1820*/  IADD3 R24, P5, PT, R84.reuse, R2.reuse, RZ ;  /* 0x0000000254187210 */ /* 0x0c0fe40007fbe0ff */
[----:B------:R-:W-:Y:S02]  /*1830*/  PRMT R50, RZ, 0x7610, R50 ;  /* 0x00007610ff327816 */ /* 0x000fe40000000032 */
[-C--:B------:R-:W-:Y:S02]  /*1840*/  LEA.HI.X.SX32 R25, R84, R5.reuse, 0x1, P5 ;  /* 0x0000000554197211 */ /* 0x080fe400028f0eff */
[----:B-1----:R-:W-:Y:S02]  /*1850*/  IADD3 R26, P5, PT, R17, R2, RZ ;  /* 0x00000002111a7210 */ /* 0x002fe40007fbe0ff */
[----:B0-----:R-:W-:Y:S01]  /*1860*/  LOP3.LUT R28, R59, 0x28, RZ, 0xfc, !PT ;  /* 0x000000283b1c7812 */ /* 0x001fe200078efcff */
[----:B------:R0:W5:Y:S01]  /*1870*/  @!P3 LDG.E.U8 R50, desc[UR8][R24.64] ;  /* 0x000000081832b981 */ /* 0x000162000c1e1100 */
[----:B------:R-:W-:-:S02]  /*1880*/  LEA.HI.X.SX32 R27, R17, R5, 0x1, P5 ;  /* 0x00000005111b7211 */ /* 0x000fc400028f0eff */
[----:B------:R-:W-:Y:S02]  /*1890*/  ISETP.GE.AND P3, PT, R28, UR7, PT ;  /* 0x000000071c007c0c */ /* 0x000fe4000bf66270 */
[CC--:B------:R-:W-:Y:S02]  /*18a0*/  IADD3 R28, P5, PT, R16.reuse, R2.reuse, RZ ;  /* 0x00000002101c7210 */ /* 0x0c0fe40007fbe0ff */
[----:B------:R-:W-:Y:S02]  /*18b0*/  PRMT R58, RZ, 0x7610, R58 ;  /* 0x00007610ff3a7816 */ /* 0x000fe4000000003a */
[----:B------:R-:W-:Y:S02]  /*18c0*/  PRMT R60, RZ, 0x7610, R60 ;  /* 0x00007610ff3c7816 */ /* 0x000fe4000000003c */
[----:B------:R-:W-:Y:S02]  /*18d0*/  LEA.HI.X.SX32 R29, R16, R5, 0x1, P5 ;  /* 0x00000005101d7211 */ /* 0x000fe400028f0eff */
[----:B0-----:R-:W-:Y:S01]  /*18e0*/  IADD3 R24, P5, PT, R15, R2, RZ ;  /* 0x000000020f187210 */ /* 0x001fe20007fbe0ff */
[----:B------:R-:W2:Y:S01]  /*18f0*/  @!P2 LDG.E.U8 R58, desc[UR8][R30.64] ;  /* 0x000000081e3aa981 */ /* 0x000ea2000c1e1100 */
[----:B------:R-:W-:-:S02]  /*1900*/  LOP3.LUT R48, R59, 0x24, RZ, 0xfc, !PT ;  /* 0x000000243b307812 */ /* 0x000fc400078efcff */
[----:B------:R-:W-:Y:S01]  /*1910*/  PRMT R62, RZ, 0x7610, R62 ;  /* 0x00007610ff3e7816 */ /* 0x000fe2000000003e */
[----:B------:R0:W3:Y:S01]  /*1920*/  @!P4 LDG.E.U8 R60, desc[UR8][R26.64] ;  /* 0x000000081a3cc981 */ /* 0x0000e2000c1e1100 */
[----:B------:R-:W-:Y:S02]  /*1930*/  LEA.HI.X.SX32 R25, R15, R5, 0x1, P5 ;  /* 0x000000050f197211 */ /* 0x000fe400028f0eff */
[----:B------:R-:W-:Y:S02]  /*1940*/  ISETP.GE.AND P2, PT, R48, UR7, PT ;  /* 0x0000000730007c0c */ /* 0x000fe4000bf46270 */
[----:B------:R-:W-:Y:S01]  /*1950*/  IADD3 R48, P5, PT, R14, R2, RZ ;  /* 0x000000020e307210 */ /* 0x000fe20007fbe0ff */
[----:B------:R-:W3:Y:S01]  /*1960*/  @!P0 LDG.E.U8 R62, desc[UR8][R24.64] ;  /* 0x00000008183e8981 */ /* 0x000ee2000c1e1100 */
[----:B------:R-:W-:Y:S02]  /*1970*/  PRMT R55, RZ, 0x7610, R55 ;  /* 0x00007610ff377816 */ /* 0x000fe40000000037 */
[----:B0-----:R-:W-:-:S02]  /*1980*/  LOP3.LUT R26, R59, 0x38, RZ, 0xfc, !PT ;  /* 0x000000383b1a7812 */ /* 0x001fc400078efcff */
[----:B------:R-:W-:Y:S02]  /*1990*/  PRMT R64, RZ, 0x7610, R64 ;  /* 0x00007610ff407816 */ /* 0x000fe40000000040 */
[----:B------:R0:W3:Y:S01]  /*19a0*/  @!P6 LDG.E.U8 R55, desc[UR8][R28.64] ;  /* 0x000000081c37e981 */ /* 0x0000e2000c1e1100 */
[----:B------:R-:W-:Y:S02]  /*19b0*/  LEA.HI.X.SX32 R49, R14, R5, 0x1, P5 ;  /* 0x000000050e317211 */ /* 0x000fe400028f0eff */
[----:B------:R-:W-:Y:S02]  /*19c0*/  ISETP.GE.AND P0, PT, R26, UR7, PT ;  /* 0x000000071a007c0c */ /* 0x000fe4000bf06270 */
[----:B------:R-:W-:Y:S01]  /*19d0*/  IADD3 R26, P5, PT, R13, R2, RZ ;  /* 0x000000020d1a7210 */ /* 0x000fe20007fbe0ff */
[----:B------:R1:W3:Y:S01]  /*19e0*/  @!P1 LDG.E.U8 R64, desc[UR8][R48.64] ;  /* 0x0000000830409981 */ /* 0x0002e2000c1e1100 */
[----:B------:R-:W-:Y:S02]  /*19f0*/  LOP3.LUT R30, R59, 0x2c, RZ, 0xfc, !PT ;  /* 0x0000002c3b1e7812 */ /* 0x000fe400078efcff */
[----:B------:R-:W-:-:S02]  /*1a00*/  PRMT R66, RZ, 0x7610, R66 ;  /* 0x00007610ff427816 */ /* 0x000fc40000000042 */
[----:B------:R-:W-:Y:S02]  /*1a10*/  LEA.HI.X.SX32 R27, R13, R5, 0x1, P5 ;  /* 0x000000050d1b7211 */ /* 0x000fe400028f0eff */
[----:B------:R-:W-:Y:S02]  /*1a20*/  ISETP.GE.AND P4, PT, R30, UR7, PT ;  /* 0x000000071e007c0c */ /* 0x000fe4000bf86270 */
[C---:B0-----:R-:W-:Y:S01]  /*1a30*/  LOP3.LUT R29, R59.reuse, 0x30, RZ, 0xfc, !PT ;  /* 0x000000303b1d7812 */ /* 0x041fe200078efcff */
[----:B------:R0:W4:Y:S01]  /*1a40*/  @!P2 LDG.E.U8 R66, desc[UR8][R26.64] ;  /* 0x000000081a42a981 */ /* 0x000122000c1e1100 */
[----:B------:R-:W-:Y:S02]  /*1a50*/  LOP3.LUT R30, R59, 0x34, RZ, 0xfc, !PT ;  /* 0x000000343b1e7812 */ /* 0x000fe400078efcff */
[----:B------:R-:W-:Y:S02]  /*1a60*/  IADD3 R28, P1, PT, R12, R2, RZ ;  /* 0x000000020c1c7210 */ /* 0x000fe40007f3e0ff */
[----:B------:R-:W-:-:S02]  /*1a70*/  ISETP.GE.AND P5, PT, R29, UR7, PT ;  /* 0x000000071d007c0c */ /* 0x000fc4000bfa6270 */
[----:B------:R-:W-:Y:S02]  /*1a80*/  ISETP.GE.AND P6, PT, R30, UR7, PT ;  /* 0x000000071e007c0c */ /* 0x000fe4000bfc6270 */
[----:B------:R-:W-:Y:S02]  /*1a90*/  LEA.HI.X.SX32 R29, R12, R5, 0x1, P1 ;  /* 0x000000050c1d7211 */ /* 0x000fe400008f0eff */
[-C--:B-1----:R-:W-:Y:S02]  /*1aa0*/  IADD3 R48, P2, PT, R9, R2.reuse, RZ ;  /* 0x0000000209307210 */ /* 0x082fe40007f5e0ff */
[----:B------:R-:W-:Y:S02]  /*1ab0*/  IADD3 R30, P1, PT, R10, R2, RZ ;  /* 0x000000020a1e7210 */ /* 0x000fe40007f3e0ff */
[----:B------:R-:W-:Y:S02]  /*1ac0*/  LOP3.LUT R59, R59, 0x3c, RZ, 0xfc, !PT ;  /* 0x0000003c3b3b7812 */ /* 0x000fe400078efcff */
[----:B------:R-:W-:-:S02]  /*1ad0*/  PRMT R57, RZ, 0x7610, R57 ;  /* 0x00007610ff397816 */ /* 0x000fc40000000039 */
[-C--:B------:R-:W-:Y:S02]  /*1ae0*/  LEA.HI.X.SX32 R49, R9, R5.reuse, 0x1, P2 ;  /* 0x0000000509317211 */ /* 0x080fe400010f0eff */
[-C--:B------:R-:W-:Y:S02]  /*1af0*/  LEA.HI.X.SX32 R31, R10, R5.reuse, 0x1, P1 ;  /* 0x000000050a1f7211 */ /* 0x080fe400008f0eff */
[----:B------:R-:W-:Y:S01]  /*1b00*/  IADD3 R24, P2, PT, R53, R2, RZ ;  /* 0x0000000235187210 */ /* 0x000fe20007f5e0ff */
[----:B------:R1:W4:Y:S01]  /*1b10*/  @!P3 LDG.E.U8 R57, desc[UR8][R28.64] ;  /* 0x000000081c39b981 */ /* 0x000322000c1e1100 */
[----:B------:R-:W-:Y:S02]  /*1b20*/  PRMT R70, RZ, 0x7610, R70 ;  /* 0x00007610ff467816 */ /* 0x000fe40000000046 */
[----:B------:R-:W-:Y:S02]  /*1b30*/  ISETP.GE.AND P1, PT, R59, UR7, PT ;  /* 0x000000073b007c0c */ /* 0x000fe4000bf26270 */
[----:B------:R-:W-:-:S02]  /*1b40*/  LEA.HI.X.SX32 R25, R53, R5, 0x1, P2 ;  /* 0x0000000535197211 */ /* 0x000fc400010f0eff */
[CC--:B0-----:R-:W-:Y:S01]  /*1b50*/  IADD3 R26, P3, PT, R11.reuse, R2.reuse, RZ ;  /* 0x000000020b1a7210 */ /* 0x0c1fe20007f7e0ff */
[----:B------:R0:W4:Y:S01]  /*1b60*/  @!P5 LDG.E.U8 R70, desc[UR8][R30.64] ;  /* 0x000000081e46d981 */ /* 0x000122000c1e1100 */
[----:B------:R-:W-:Y:S02]  /*1b70*/  PRMT R72, RZ, 0x7610, R72 ;  /* 0x00007610ff487816 */ /* 0x000fe40000000048 */
[----:B-1----:R-:W-:Y:S02]  /*1b80*/  IADD3 R28, P2, PT, R82, R2, RZ ;  /* 0x00000002521c7210 */ /* 0x002fe40007f5e0ff */
[----:B------:R-:W-:Y:S02]  /*1b90*/  PRMT R59, RZ, 0x7610, R59 ;  /* 0x00007610ff3b7816 */ /* 0x000fe4000000003b */
[----:B------:R-:W-:Y:S01]  /*1ba0*/  PRMT R68, RZ, 0x7610, R68 ;  /* 0x00007610ff447816 */ /* 0x000fe20000000044 */
[----:B------:R-:W4:Y:S01]  /*1bb0*/  @!P6 LDG.E.U8 R72, desc[UR8][R48.64] ;  /* 0x000000083048e981 */ /* 0x000f22000c1e1100 */
[----:B------:R-:W-:-:S02]  /*1bc0*/  LEA.HI.X.SX32 R27, R11, R5, 0x1, P3 ;  /* 0x000000050b1b7211 */ /* 0x000fc400018f0eff */
[----:B0-----:R-:W-:Y:S01]  /*1bd0*/  PRMT R30, RZ, 0x7610, R30 ;  /* 0x00007610ff1e7816 */ /* 0x001fe2000000001e */
[----:B------:R-:W4:Y:S01]  /*1be0*/  @!P0 LDG.E.U8 R59, desc[UR8][R24.64] ;  /* 0x00000008183b8981 */ /* 0x000f22000c1e1100 */
[----:B------:R-:W-:-:S03]  /*1bf0*/  LEA.HI.X.SX32 R29, R82, R5, 0x1, P2 ;  /* 0x00000005521d7211 */ /* 0x000fc600010f0eff */
[----:B------:R0:W4:Y:S04]  /*1c00*/  @!P4 LDG.E.U8 R68, desc[UR8][R26.64] ;  /* 0x000000081a44c981 */ /* 0x000128000c1e1100 */
[----:B------:R1:W4:Y:S01]  /*1c10*/  @!P1 LDG.E.U8 R30, desc[UR8][R28.64] ;  /* 0x000000081c1e9981 */ /* 0x000322000c1e1100 */
[----:B------:R-:W-:Y:S01]  /*1c20*/  BAR.SYNC.DEFER_BLOCKING 0x0 ;  /* 0x0000000000007b1d */ /* 0x000fe20000010000 */
[----:B------:R-:W-:Y:S02]  /*1c30*/  LOP3.LUT R31, R61, 0x3f, RZ, 0xc0, !PT ;  /* 0x0000003f3d1f7812 */ /* 0x000fe400078ec0ff */
[----:B0-----:R-:W-:Y:S02]  /*1c40*/  IADD3 R26, P2, PT, R21, UR15, RZ ;  /* 0x0000000f151a7c10 */ /* 0x001fe4000ff5e0ff */
[----:B------:R-:W-:-:S02]  /*1c50*/  ISETP.GE.AND P0, PT, R31, UR7, PT ;  /* 0x000000071f007c0c */ /* 0x000fc4000bf06270 */
[C---:B-1----:R-:W-:Y:S02]  /*1c60*/  IADD3 R28, P1, PT, R21.reuse, UR19, RZ ;  /* 0x00000013151c7c10 */ /* 0x042fe4000ff3e0ff */
[C---:B------:R-:W-:Y:S02]  /*1c70*/  IADD3.X R27, PT, PT, R122.reuse, UR16, RZ, P2, !PT ;  /* 0x000000107a1b7c10 */ /* 0x040fe400097fe4ff */
[----:B------:R-:W-:Y:S02]  /*1c80*/  IADD3.X R29, PT, PT, R122, UR20, RZ, P1, !PT ;  /* 0x000000147a1d7c10 */ /* 0x000fe40008ffe4ff */
[----:B------:R-:W-:Y:S02]  /*1c90*/  IADD3 R48, P3, PT, R21, R4, RZ ;  /* 0x0000000415307210 */ /* 0x000fe40007f7e0ff */
[----:B------:R-:W-:-:S03]  /*1ca0*/  PRMT R73, RZ, 0x7610, R73 ;  /* 0x00007610ff497816 */ /* 0x000fc60000000049 */
[----:B------:R-:W-:Y:S01]  /*1cb0*/  IMAD.X R49, R122, 0x1, R7, P3 ;  /* 0x000000017a317824 */ /* 0x000fe200018e0607 */
[----:B------:R-:W-:Y:S02]  /*1cc0*/  PRMT R71, RZ, 0x7610, R71 ;  /* 0x00007610ff477816 */ /* 0x000fe40000000047 */
[----:B------:R-:W-:Y:S02]  /*1cd0*/  PRMT R25, RZ, 0x7610, R25 ;  /* 0x00007610ff197816 */ /* 0x000fe40000000019 */
[----:B------:R-:W-:Y:S01]  /*1ce0*/  PRMT R31, RZ, 0x7610, R31 ;  /* 0x00007610ff1f7816 */ /* 0x000fe2000000001f */
[----:B-----5:R0:W-:Y:S04]  /*1cf0*/  STS.U8 [R23+UR5], R50 ;  /* 0x0000003217007988 */ /* 0x0201e80008000005 */
[----:B--2---:R-:W-:Y:S01]  /*1d00*/  STS.U8 [R23+UR5+0x800], R58 ;  /* 0x0008003a17007988 */ /* 0x004fe20008000005 */
[----:B0-----:R-:W-:-:S03]  /*1d10*/  IADD3 R50, P2, PT, R21, R6, RZ ;  /* 0x0000000615327210 */ /* 0x001fc60007f5e0ff */
[----:B---3--:R-:W-:Y:S04]  /*1d20*/  STS.U8 [R23+UR5+0x1000], R64 ;  /* 0x0010004017007988 */ /* 0x008fe80008000005 */
[----:B----4-:R-:W-:Y:S04]  /*1d30*/  STS.U8 [R23+UR5+0x1800], R70 ;  /* 0x0018004617007988 */ /* 0x010fe80008000005 */
[----:B------:R0:W-:Y:S04]  /*1d40*/  STS.U8 [R125+UR5+0x200], R54 ;  /* 0x000200367d007988 */ /* 0x0001e80008000005 */
[----:B------:R-:W-:Y:S04]  /*1d50*/  STS.U8 [R125+UR5+0xa00], R60 ;  /* 0x000a003c7d007988 */ /* 0x000fe80008000005 */
[----:B------:R-:W-:Y:S04]  /*1d60*/  STS.U8 [R125+UR5+0x1200], R66 ;  /* 0x001200427d007988 */ /* 0x000fe80008000005 */
[----:B------:R-:W-:Y:S04]  /*1d70*/  STS.U8 [R125+UR5+0x1a00], R72 ;  /* 0x001a00487d007988 */ /* 0x000fe80008000005 */
[----:B------:R1:W-:Y:S04]  /*1d80*/  STS.U8 [R124+UR5+0x400], R51 ;  /* 0x000400337c007988 */ /* 0x0003e80008000005 */
[----:B------:R2:W-:Y:S04]  /*1d90*/  STS.U8 [R124+UR5+0xc00], R55 ;  /* 0x000c00377c007988 */ /* 0x0005e80008000005 */
[----:B------:R-:W-:Y:S04]  /*1da0*/  STS.U8 [R124+UR5+0x1400], R57 ;  /* 0x001400397c007988 */ /* 0x000fe80008000005 */
[----:B------:R-:W-:Y:S04]  /*1db0*/  STS.U8 [R124+UR5+0x1c00], R59 ;  /* 0x001c003b7c007988 */ /* 0x000fe80008000005 */
[----:B------:R3:W-:Y:S04]  /*1dc0*/  STS.U8 [R123+UR5+0x600], R56 ;  /* 0x000600387b007988 */ /* 0x0007e80008000005 */
[----:B------:R-:W-:Y:S04]  /*1dd0*/  STS.U8 [R123+UR5+0xe00], R62 ;  /* 0x000e003e7b007988 */ /* 0x000fe80008000005 */
[----:B------:R-:W-:Y:S04]  /*1de0*/  STS.U8 [R123+UR5+0x1600], R68 ;  /* 0x001600447b007988 */ /* 0x000fe80008000005 */
[----:B------:R-:W-:Y:S01]  /*1df0*/  STS.U8 [R123+UR5+0x1e00], R30 ;  /* 0x001e001e7b007988 */ /* 0x000fe20008000005 */
[----:B------:R-:W-:Y:S01]  /*1e00*/  BAR.SYNC.DEFER_BLOCKING 0x0 ;  /* 0x0000000000007b1d */ /* 0x000fe20000010000 */
[----:B0-----:R-:W-:-:S02]  /*1e10*/  IADD3 R54, P1, PT, R21, UR11, RZ ;  /* 0x0000000b15367c10 */ /* 0x001fc4000ff3e0ff */
[----:B------:R-:W-:Y:S01]  /*1e20*/  PRMT R70, RZ, 0x7610, R70 ;  /* 0x00007610ff467816 */ /* 0x000fe20000000046 */
[C---:B-1----:R-:W-:Y:S01]  /*1e30*/  IMAD.X R51, R122.reuse, 0x1, R8, P2 ;  /* 0x000000017a337824 */ /* 0x042fe200010e0608 */
[----:B--2---:R-:W-:Y:S02]  /*1e40*/  IADD3.X R55, PT, PT, R122, UR12, RZ, P1, !PT ;  /* 0x0000000c7a377c10 */ /* 0x004fe40008ffe4ff */
[C---:B---3--:R-:W-:Y:S02]  /*1e50*/  IADD3 R56, P2, PT, R21.reuse, UR13, RZ ;  /* 0x0000000d15387c10 */ /* 0x048fe4000ff5e0ff */
[C---:B------:R-:W-:Y:S02]  /*1e60*/  IADD3 R58, P1, PT, R21.reuse, UR17, RZ ;  /* 0x00000011153a7c10 */ /* 0x040fe4000ff3e0ff */
[----:B------:R-:W-:Y:S02]  /*1e70*/  IADD3 R60, P3, PT, R21, UR21, RZ ;  /* 0x00000015153c7c10 */ /* 0x000fe4000ff7e0ff */
[----:B------:R-:W-:-:S02]  /*1e80*/  PRMT R72, RZ, 0x7610, R72 ;  /* 0x00007610ff487816 */ /* 0x000fc40000000048 */
[C---:B------:R-:W-:Y:S02]  /*1e90*/  IADD3.X R57, PT, PT, R122.reuse, UR14, RZ, P2, !PT ;  /* 0x0000000e7a397c10 */ /* 0x040fe400097fe4ff */
[C---:B------:R-:W-:Y:S02]  /*1ea0*/  IADD3.X R59, PT, PT, R122.reuse, UR18, RZ, P1, !PT ;  /* 0x000000127a3b7c10 */ /* 0x040fe40008ffe4ff */
[----:B------:R-:W-:Y:S01]  /*1eb0*/  IADD3.X R61, PT, PT, R122, UR22, RZ, P3, !PT ;  /* 0x000000167a3d7c10 */ /* 0x000fe20009ffe4ff */
[----:B------:R0:W2:Y:S04]  /*1ec0*/  @!P0 LDG.E.U8 R73, desc[UR8][R28.64] ;  /* 0x000000081c498981 */ /* 0x0000a8000c1e1100 */
[----:B------:R1:W3:Y:S04]  /*1ed0*/  @!P0 LDG.E.U8 R70, desc[UR8][R26.64] ;  /* 0x000000081a468981 */ /* 0x0002e8000c1e1100 */
[----:B------:R-:W4:Y:S01]  /*1ee0*/  @!P0 LDG.E.U8 R71, desc[UR8][R54.64] ;  /* 0x0000000836478981 */ /* 0x000f22000c1e1100 */
[----:B0-----:R-:W-:-:S03]  /*1ef0*/  PRMT R29, RZ, 0x7610, R29 ;  /* 0x00007610ff1d7816 */ /* 0x001fc6000000001d */
[----:B------:R-:W5:Y:S01]  /*1f00*/  @!P0 LDG.E.U8 R72, desc[UR8][R50.64] ;  /* 0x0000000832488981 */ /* 0x000f62000c1e1100 */
[----:B-1----:R-:W-:-:S03]  /*1f10*/  PRMT R27, RZ, 0x7610, R27 ;  /* 0x00007610ff1b7816 */ /* 0x002fc6000000001b */
[----:B------:R0:W2:Y:S04]  /*1f20*/  @!P0 LDG.E.U8 R25, desc[UR8][R48.64] ;  /* 0x0000000830198981 */ /* 0x0000a8000c1e1100 */
[----:B------:R1:W3:Y:S04]  /*1f30*/  @!P0 LDG.E.U8 R29, desc[UR8][R56.64] ;  /* 0x00000008381d8981 */ /* 0x0002e8000c1e1100 */
[----:B------:R1:W3:Y:S04]  /*1f40*/  @!P0 LDG.E.U8 R27, desc[UR8][R58.64] ;  /* 0x000000083a1b8981 */ /* 0x0002e8000c1e1100 */
[----:B------:R1:W3:Y:S04]  /*1f50*/  @!P0 LDG.E.U8 R31, desc[UR8][R60.64] ;  /* 0x000000083c1f8981 */ /* 0x0002e8000c1e1100 */
[----:B0-----:R-:W-:Y:S04]  /*1f60*/  LDS.U8 R48, [R3+UR5] ;  /* 0x0000000503307984 */ /* 0x001fe80008000000 */
[----:B------:R-:W0:Y:S04]  /*1f70*/  LDS.U8 R49, [R3+UR5+0x88] ;  /* 0x0000880503317984 */ /* 0x000e280008000000 */
[----:B------:R-:W-:Y:S04]  /*1f80*/  LDS.U8 R24, [R3+UR5+0x8] ;  /* 0x0000080503187984 */ /* 0x000fe80008000000 */
[----:B------:R-:W1:Y:S04]  /*1f90*/  LDS.U8 R51, [R3+UR5+0x80] ;  /* 0x0000800503337984 */ /* 0x000e680008000000 */
[----:B------:R-:W-:Y:S04]  /*1fa0*/  LDS.U8 R50, [R3+UR5+0x800] ;  /* 0x0008000503327984 */ /* 0x000fe80008000000 */
[----:B------:R-:W1:Y:S04]  /*1fb0*/  LDS.U8 R55, [R3+UR5+0x888] ;  /* 0x0008880503377984 */ /* 0x000e680008000000 */
[----:B------:R-:W-:Y:S04]  /*1fc0*/  LDS.U8 R26, [R3+UR5+0x808] ;  /* 0x00080805031a7984 */ /* 0x000fe80008000000 */
[----:B------:R-:W1:Y:S04]  /*1fd0*/  LDS.U8 R63, [R3+UR5+0x880] ;  /* 0x00088005033f7984 */ /* 0x000e680008000000 */
[----:B------:R-:W-:Y:S04]  /*1fe0*/  LDS.U8 R74, [R3+UR5+0x1000] ;  /* 0x00100005034a7984 */ /* 0x000fe80008000000 */
[----:B------:R-:W-:Y:S04]  /*1ff0*/  LDS.U8 R75, [R3+UR5+0x1088] ;  /* 0x00108805034b7984 */ /* 0x000fe80008000000 */
[----:B------:R-:W-:Y:S01]  /*2000*/  LDS.U8 R76, [R3+UR5+0x1008] ;  /* 0x00100805034c7984 */ /* 0x000fe20008000000 */
[----:B0-----:R-:W-:-:S03]  /*2010*/  IMAD R48, R49, 0x100, R48 ;  /* 0x0000010031307824 */ /* 0x001fc600078e0230 */
[----:B------:R-:W-:Y:S04]  /*2020*/  LDS.U8 R77, [R3+UR5+0x1080] ;  /* 0x00108005034d7984 */ /* 0x000fe80008000000 */
[----:B------:R-:W-:Y:S01]  /*2030*/  LDS.U8 R78, [R3+UR5+0x1800] ;  /* 0x00180005034e7984 */ /* 0x000fe20008000000 */
[----:B-1----:R-:W-:-:S03]  /*2040*/  IMAD R49, R51, 0x100, R24 ;  /* 0x0000010033317824 */ /* 0x002fc600078e0218 */
[----:B------:R-:W-:Y:S04]  /*2050*/  LDS.U8 R79, [R3+UR5+0x1888] ;  /* 0x00188805034f7984 */ /* 0x000fe80008000000 */
[----:B------:R-:W-:Y:S01]  /*2060*/  LDS.U8 R80, [R3+UR5+0x1808] ;  /* 0x0018080503507984 */ /* 0x000fe20008000000 */
[----:B------:R-:W-:-:S03]  /*2070*/  IMAD R50, R55, 0x100, R50 ;  /* 0x0000010037327824 */ /* 0x000fc600078e0232 */
[----:B------:R-:W-:Y:S04]  /*2080*/  LDS.U8 R81, [R3+UR5+0x1880] ;  /* 0x0018800503517984 */ /* 0x000fe80008000000 */
[----:B------:R-:W-:Y:S01]  /*2090*/  LDS.U8 R103, [R119+UR5] ;  /* 0x0000000577677984 */ /* 0x000fe20008000000 */
[----:B------:R-:W-:-:S03]  /*20a0*/  IMAD R51, R63, 0x100, R26 ;  /* 0x000001003f337824 */ /* 0x000fc600078e021a */
[----:B------:R-:W0:Y:S04]  /*20b0*/  LDS.U8 R104, [R119+UR5+0x88] ;  /* 0x0000880577687984 */ /* 0x000e280008000000 */
[----:B------:R-:W-:Y:S04]  /*20c0*/  LDS.U8 R109, [R119+UR5+0x8] ;  /* 0x00000805776d7984 */ /* 0x000fe80008000000 */
[----:B------:R-:W1:Y:S04]  /*20d0*/  LDS.U8 R105, [R119+UR5+0x80] ;  /* 0x0000800577697984 */ /* 0x000e680008000000 */
[----:B------:R-:W-:Y:S04]  /*20e0*/  LDS.U8 R106, [R119+UR5+0x800] ;  /* 0x00080005776a7984 */ /* 0x000fe80008000000 */
[----:B------:R-:W0:Y:S04]  /*20f0*/  LDS.U8 R108, [R119+UR5+0x888] ;  /* 0x00088805776c7984 */ /* 0x000e280008000000 */
[----:B------:R-:W-:Y:S04]  /*2100*/  LDS.U8 R107, [R119+UR5+0x808] ;  /* 0x00080805776b7984 */ /* 0x000fe80008000000 */
[----:B------:R-:W0:Y:S04]  /*2110*/  LDS.U8 R102, [R119+UR5+0x880] ;  /* 0x0008800577667984 */ /* 0x000e280008000000 */
[----:B------:R-:W-:Y:S04]  /*2120*/  LDS.U8 R56, [R119+UR5+0x1000] ;  /* 0x0010000577387984 */ /* 0x000fe80008000000 */
[----:B------:R-:W-:Y:S04]  /*2130*/  LDS.U8 R55, [R119+UR5+0x1088] ;  /* 0x0010880577377984 */ /* 0x000fe80008000000 */
[----:B------:R-:W-:Y:S04]  /*2140*/  LDS.U8 R58, [R119+UR5+0x1008] ;  /* 0x00100805773a7984 */ /* 0x000fe80008000000 */
[----:B------:R-:W-:Y:S04]  /*2150*/  LDS.U8 R54, [R119+UR5+0x1080] ;  /* 0x0010800577367984 */ /* 0x000fe80008000000 */
[----:B------:R-:W-:Y:S04]  /*2160*/  LDS.U8 R59, [R119+UR5+0x1800] ;  /* 0x00180005773b7984 */ /* 0x000fe80008000000 */
[----:B------:R-:W-:Y:S04]  /*2170*/  LDS.U8 R57, [R119+UR5+0x1888] ;  /* 0x0018880577397984 */ /* 0x000fe80008000000 */
[----:B------:R-:W-:Y:S04]  /*2180*/  LDS.U8 R60, [R119+UR5+0x1808] ;  /* 0x00180805773c7984 */ /* 0x000fe80008000000 */
[----:B------:R-:W-:Y:S04]  /*2190*/  LDS.U8 R61, [R119+UR5+0x1880] ;  /* 0x00188005773d7984 */ /* 0x000fe80008000000 */
[----:B------:R-:W-:Y:S04]  /*21a0*/  LDS.U8 R110, [R118+UR5] ;  /* 0x00000005766e7984 */ /* 0x000fe80008000000 */
        /* <DEDUP_REMOVED lines=30> */
[----:B------:R-:W-:Y:S01]  /*2390*/  LDS.U8 R85, [R101+UR5+0x1880] ;  /* 0x0018800565557984 */ /* 0x000fe20008000000 */
[----:B------:R-:W-:Y:S06]  /*23a0*/  BAR.SYNC.DEFER_BLOCKING 0x0 ;  /* 0x0000000000007b1d */ /* 0x000fec0000010000 */
[----:B-----5:R-:W-:Y:S04]  /*23b0*/  STS.U8 [R52+UR5+0x200], R72 ;  /* 0x0002004834007988 */ /* 0x020fe80008000005 */
[----:B--2---:R-:W-:Y:S04]  /*23c0*/  STS.U8 [R52+UR5], R25 ;  /* 0x0000001934007988 */ /* 0x004fe80008000005 */
[----:B----4-:R-:W-:Y:S04]  /*23d0*/  STS.U8 [R52+UR5+0x400], R71 ;  /* 0x0004004734007988 */ /* 0x010fe80008000005 */
[----:B---3--:R-:W-:Y:S04]  /*23e0*/  STS.U8 [R52+UR5+0x600], R29 ;  /* 0x0006001d34007988 */ /* 0x008fe80008000005 */
[----:B------:R-:W-:Y:S04]  /*23f0*/  STS.U8 [R52+UR5+0x800], R70 ;  /* 0x0008004634007988 */ /* 0x000fe80008000005 */
[----:B------:R-:W-:Y:S04]  /*2400*/  STS.U8 [R52+UR5+0xa00], R27 ;  /* 0x000a001b34007988 */ /* 0x000fe80008000005 */
[----:B------:R-:W-:Y:S04]  /*2410*/  STS.U8 [R52+UR5+0xc00], R73 ;  /* 0x000c004934007988 */ /* 0x000fe80008000005 */
[----:B------:R-:W-:Y:S01]  /*2420*/  STS.U8 [R52+UR5+0xe00], R31 ;  /* 0x000e001f34007988 */ /* 0x000fe20008000005 */
[----:B------:R-:W-:Y:S06]  /*2430*/  BAR.SYNC.DEFER_BLOCKING 0x0 ;  /* 0x0000000000007b1d */ /* 0x000fec0000010000 */
[----:B------:R-:W2:Y:S04]  /*2440*/  LDSM.16.M88.4 R28, [R83] ;  /* 0x00000000531c783b */ /* 0x000ea80000000200 */
[----:B------:R-:W3:Y:S01]  /*2450*/  LDSM.16.M88.4 R24, [R83+0x800] ;  /* 0x000800005318783b */ /* 0x000ee20000000200 */
[----:B------:R-:W-:-:S02]  /*2460*/  F2FP.F16.E4M3.UNPACK_B R48, R48 ;  /* 0x00000030ff30723e */ /* 0x000fc400020006ff */
[----:B------:R-:W-:Y:S02]  /*2470*/  F2FP.F16.E4M3.UNPACK_B R49, R49 ;  /* 0x00000031ff31723e */ /* 0x000fe400020006ff */
[----:B------:R-:W-:Y:S02]  /*2480*/  F2FP.F16.E4M3.UNPACK_B R50, R50 ;  /* 0x00000032ff32723e */ /* 0x000fe400020006ff */
[----:B------:R-:W-:Y:S01]  /*2490*/  F2FP.F16.E4M3.UNPACK_B R51, R51 ;  /* 0x00000033ff33723e */ /* 0x000fe200020006ff */
[----:B0-----:R-:W-:Y:S02]  /*24a0*/  IMAD R103, R104, 0x100, R103 ;  /* 0x0000010068677824 */ /* 0x001fe400078e0267 */
[----:B-1----:R-:W-:Y:S02]  /*24b0*/  IMAD R105, R105, 0x100, R109 ;  /* 0x0000010069697824 */ /* 0x002fe400078e026d */
[----:B------:R-:W-:Y:S02]  /*24c0*/  IMAD R106, R108, 0x100, R106 ;  /* 0x000001006c6a7824 */ /* 0x000fe400078e026a */
[----:B------:R-:W-:Y:S01]  /*24d0*/  IMAD R102, R102, 0x100, R107 ;  /* 0x0000010066667824 */ /* 0x000fe200078e026b */
[----:B--2---:R-:W-:-:S02]  /*24e0*/  F2FP.F16.E4M3.UNPACK_B R70, R28 ;  /* 0x0000001cff46723e */ /* 0x004fc400020006ff */
[----:B------:R-:W-:Y:S02]  /*24f0*/  F2FP.F16.E4M3.UNPACK_B R71, R29 ;  /* 0x0000001dff47723e */ /* 0x000fe400020006ff */
[----:B---3--:R-:W-:Y:S02]  /*2500*/  F2FP.F16.E4M3.UNPACK_B R72, R24 ;  /* 0x00000018ff48723e */ /* 0x008fe400020006ff */
[----:B------:R-:W-:-:S03]  /*2510*/  F2FP.F16.E4M3.UNPACK_B R73, R25 ;  /* 0x00000019ff49723e */ /* 0x000fc600020006ff */
[C---:B------:R-:W-:Y:S08]  /*2520*/  HMMA.16816.F32 R44, R48.reuse, R70, R44 ;  /* 0x00000046302c723c */ /* 0x040ff0000000182c */
[----:B------:R-:W-:Y:S01]  /*2530*/  HMMA.16816.F32 R40, R48, R72, R40 ;  /* 0x000000483028723c */ /* 0x000fe20000001828 */
[----:B------:R-:W-:Y:S02]  /*2540*/  IMAD R48, R111, 0x100, R110 ;  /* 0x000001006f307824 */ /* 0x000fe400078e026e */
[----:B------:R-:W-:-:S02]  /*2550*/  IMAD R49, R113, 0x100, R112 ;  /* 0x0000010071317824 */ /* 0x000fc400078e0270 */
[----:B------:R-:W-:Y:S02]  /*2560*/  IMAD R50, R115, 0x100, R114 ;  /* 0x0000010073327824 */ /* 0x000fe400078e0272 */
[----:B------:R-:W-:Y:S01]  /*2570*/  IMAD R51, R117, 0x100, R116 ;  /* 0x0000010075337824 */ /* 0x000fe200078e0274 */
[----:B------:R-:W-:Y:S02]  /*2580*/  F2FP.F16.E4M3.UNPACK_B R48, R48 ;  /* 0x00000030ff30723e */ /* 0x000fe400020006ff */
[----:B------:R-:W-:Y:S02]  /*2590*/  F2FP.F16.E4M3.UNPACK_B R49, R49 ;  /* 0x00000031ff31723e */ /* 0x000fe400020006ff */
[----:B------:R-:W-:Y:S02]  /*25a0*/  F2FP.F16.E4M3.UNPACK_B R50, R50 ;  /* 0x00000032ff32723e */ /* 0x000fe400020006ff */
[----:B------:R-:W-:Y:S02]  /*25b0*/  F2FP.F16.E4M3.UNPACK_B R51, R51 ;  /* 0x00000033ff33723e */ /* 0x000fe400020006ff */
[----:B------:R-:W-:-:S05]  /*25c0*/  F2FP.F16.E4M3.UNPACK_B R28, R28.H1 ;  /* 0x0000001cff1c723e */ /* 0x000fca00030006ff */
[----:B------:R-:W-:Y:S01]  /*25d0*/  HMMA.16816.F32 R36, R48, R70, R36 ;  /* 0x000000463024723c */ /* 0x000fe20000001824 */
[----:B------:R-:W-:Y:S02]  /*25e0*/  F2FP.F16.E4M3.UNPACK_B R29, R29.H1 ;  /* 0x0000001dff1d723e */ /* 0x000fe400030006ff */
[----:B------:R-:W-:Y:S02]  /*25f0*/  F2FP.F16.E4M3.UNPACK_B R24, R24.H1 ;  /* 0x00000018ff18723e */ /* 0x000fe400030006ff */
[----:B------:R-:W-:-:S03]  /*2600*/  F2FP.F16.E4M3.UNPACK_B R25, R25.H1 ;  /* 0x00000019ff19723e */ /* 0x000fc600030006ff */
[----:B------:R-:W-:Y:S01]  /*2610*/  HMMA.16816.F32 R32, R48, R72, R32 ;  /* 0x000000483020723c */ /* 0x000fe20000001820 */
[----:B------:R-:W-:Y:S02]  /*2620*/  F2FP.F16.E4M3.UNPACK_B R48, R103 ;  /* 0x00000067ff30723e */ /* 0x000fe400020006ff */
[----:B------:R-:W-:Y:S02]  /*2630*/  F2FP.F16.E4M3.UNPACK_B R49, R105 ;  /* 0x00000069ff31723e */ /* 0x000fe400020006ff */
[----:B------:R-:W-:Y:S02]  /*2640*/  F2FP.F16.E4M3.UNPACK_B R50, R106 ;  /* 0x0000006aff32723e */ /* 0x000fe400020006ff */
[----:B------:R-:W-:Y:S01]  /*2650*/  F2FP.F16.E4M3.UNPACK_B R51, R102 ;  /* 0x00000066ff33723e */ /* 0x000fe200020006ff */
[----:B------:R-:W-:Y:S02]  /*2660*/  IMAD R88, R88, 0x100, R92 ;  /* 0x0000010058587824 */ /* 0x000fe400078e025c */
[----:B------:R-:W-:-:S02]  /*2670*/  IMAD R86, R89, 0x100, R86 ;  /* 0x0000010059567824 */ /* 0x000fc400078e0256 */
[----:B------:R-:W-:Y:S02]  /*2680*/  IMAD R87, R87, 0x100, R90 ;  /* 0x0000010057577824 */ /* 0x000fe400078e025a */
[----:B------:R-:W-:Y:S01]  /*2690*/  IMAD R91, R93, 0x100, R91 ;  /* 0x000001005d5b7824 */ /* 0x000fe200078e025b */
[C---:B------:R-:W-:Y:S08]  /*26a0*/  HMMA.16816.F32 R44, R48.reuse, R28, R44 ;  /* 0x0000001c302c723c */ /* 0x040ff0000000182c */
[----:B------:R-:W-:Y:S01]  /*26b0*/  HMMA.16816.F32 R40, R48, R24, R40 ;  /* 0x000000183028723c */ /* 0x000fe20000001828 */
[----:B------:R-:W-:-:S02]  /*26c0*/  F2FP.F16.E4M3.UNPACK_B R48, R88 ;  /* 0x00000058ff30723e */ /* 0x000fc400020006ff */
[----:B------:R-:W-:Y:S02]  /*26d0*/  F2FP.F16.E4M3.UNPACK_B R49, R86 ;  /* 0x00000056ff31723e */ /* 0x000fe400020006ff */
[----:B------:R-:W-:Y:S02]  /*26e0*/  F2FP.F16.E4M3.UNPACK_B R50, R87 ;  /* 0x00000057ff32723e */ /* 0x000fe400020006ff */
[----:B------:R-:W-:Y:S01]  /*26f0*/  F2FP.F16.E4M3.UNPACK_B R51, R91 ;  /* 0x0000005bff33723e */ /* 0x000fe200020006ff */
[----:B------:R-:W-:Y:S02]  /*2700*/  IMAD R74, R75, 0x100, R74 ;  /* 0x000001004b4a7824 */ /* 0x000fe400078e024a */
[----:B------:R-:W-:Y:S02]  /*2710*/  IMAD R76, R77, 0x100, R76 ;  /* 0x000001004d4c7824 */ /* 0x000fe400078e024c */
[----:B------:R-:W-:Y:S02]  /*2720*/  IMAD R78, R79, 0x100, R78 ;  /* 0x000001004f4e7824 */ /* 0x000fe400078e024e */
[----:B------:R-:W-:Y:S01]  /*2730*/  HMMA.16816.F32 R36, R48, R28, R36 ;  /* 0x0000001c3024723c */ /* 0x000fe20000001824 */
[----:B------:R-:W-:Y:S01]  /*2740*/  IMAD R80, R81, 0x100, R80 ;  /* 0x0000010051507824 */ /* 0x000fe200078e0250 */
[----:B------:R-:W-:-:S02]  /*2750*/  F2FP.F16.E4M3.UNPACK_B R28, R30 ;  /* 0x0000001eff1c723e */ /* 0x000fc400020006ff */
[----:B------:R-:W-:-:S04]  /*2760*/  F2FP.F16.E4M3.UNPACK_B R29, R31 ;  /* 0x0000001fff1d723e */ /* 0x000fc800020006ff */
[----:B------:R-:W-:Y:S01]  /*2770*/  HMMA.16816.F32 R32, R48, R24, R32 ;  /* 0x000000183020723c */ /* 0x000fe20000001820 */
[----:B------:R-:W-:Y:S02]  /*2780*/  F2FP.F16.E4M3.UNPACK_B R48, R74 ;  /* 0x0000004aff30723e */ /* 0x000fe400020006ff */
[----:B------:R-:W-:Y:S02]  /*2790*/  F2FP.F16.E4M3.UNPACK_B R49, R76 ;  /* 0x0000004cff31723e */ /* 0x000fe400020006ff */
[----:B------:R-:W-:Y:S02]  /*27a0*/  F2FP.F16.E4M3.UNPACK_B R50, R78 ;  /* 0x0000004eff32723e */ /* 0x000fe400020006ff */
[----:B------:R-:W-:Y:S02]  /*27b0*/  F2FP.F16.E4M3.UNPACK_B R51, R80 ;  /* 0x00000050ff33723e */ /* 0x000fe400020006ff */
[----:B------:R-:W-:Y:S02]  /*27c0*/  F2FP.F16.E4M3.UNPACK_B R24, R26 ;  /* 0x0000001aff18723e */ /* 0x000fe400020006ff */
[----:B------:R-:W-:Y:S01]  /*27d0*/  F2FP.F16.E4M3.UNPACK_B R25, R27 ;  /* 0x0000001bff19723e */ /* 0x000fe200020006ff */
[----:B------:R-:W-:-:S02]  /*27e0*/  IMAD R62, R62, 0x100, R69 ;  /* 0x000001003e3e7824 */ /* 0x000fc400078e0245 */
[----:B------:R-:W-:Y:S02]  /*27f0*/  IMAD R63, R63, 0x100, R66 ;  /* 0x000001003f3f7824 */ /* 0x000fe400078e0242 */
        /* <DEDUP_REMOVED lines=9> */
[----:B------:R-:W-:-:S04]  /*2890*/  IMAD R60, R61, 0x100, R60 ;  /* 0x000001003d3c7824 */ /* 0x000fc800078e023c */
[----:B------:R-:W-:Y:S01]  /*28a0*/  HMMA.16816.F32 R36, R48, R28, R36 ;  /* 0x0000001c3024723c */ /* 0x000fe20000001824 */
[----:B------:R-:W-:Y:S02]  /*28b0*/  IMAD R28, R55, 0x100, R56 ;  /* 0x00000100371c7824 */ /* 0x000fe400078e0238 */
[----:B------:R-:W-:-:S03]  /*28c0*/  IMAD R29, R54, 0x100, R58 ;  /* 0x00000100361d7824 */ /* 0x000fc600078e023a */
[----:B------:R-:W-:Y:S02]  /*28d0*/  F2FP.F16.E4M3.UNPACK_B R28, R28 ;  /* 0x0000001cff1c723e */ /* 0x000fe400020006ff */
[----:B------:R-:W-:Y:S01]  /*28e0*/  HMMA.16816.F32 R32, R48, R24, R32 ;  /* 0x000000183020723c */ /* 0x000fe20000001820 */
[----:B------:R-:W-:Y:S02]  /*28f0*/  F2FP.F16.E4M3.UNPACK_B R50, R30.H1 ;  /* 0x0000001eff32723e */ /* 0x000fe400030006ff */
[----:B------:R-:W-:Y:S02]  /*2900*/  F2FP.F16.E4M3.UNPACK_B R51, R31.H1 ;  /* 0x0000001fff33723e */ /* 0x000fe400030006ff */
[----:B------:R-:W-:Y:S02]  /*2910*/  F2FP.F16.E4M3.UNPACK_B R29, R29 ;  /* 0x0000001dff1d723e */ /* 0x000fe400020006ff */
[----:B------:R-:W-:Y:S02]  /*2920*/  F2FP.F16.E4M3.UNPACK_B R30, R57 ;  /* 0x00000039ff1e723e */ /* 0x000fe400020006ff */
[----:B------:R-:W-:-:S02]  /*2930*/  F2FP.F16.E4M3.UNPACK_B R31, R60 ;  /* 0x0000003cff1f723e */ /* 0x000fc400020006ff */
[----:B------:R-:W-:Y:S02]  /*2940*/  F2FP.F16.E4M3.UNPACK_B R48, R26.H1 ;  /* 0x0000001aff30723e */ /* 0x000fe400030006ff */
[----:B------:R-:W-:Y:S01]  /*2950*/  F2FP.F16.E4M3.UNPACK_B R49, R27.H1 ;  /* 0x0000001bff31723e */ /* 0x000fe200030006ff */
[----:B------:R-:W-:Y:S02]  /*2960*/  IMAD R24, R99, 0x100, R100 ;  /* 0x0000010063187824 */ /* 0x000fe400078e0264 */
[----:B------:R-:W-:Y:S01]  /*2970*/  HMMA.16816.F32 R44, R28, R50, R44 ;  /* 0x000000321c2c723c */ /* 0x000fe2000000182c */
[----:B------:R-:W-:Y:S02]  /*2980*/  IMAD R25, R97, 0x100, R98 ;  /* 0x0000010061197824 */ /* 0x000fe400078e0262 */
[----:B------:R-:W-:Y:S02]  /*2990*/  IMAD R26, R95, 0x100, R96 ;  /* 0x000001005f1a7824 */ /* 0x000fe400078e0260 */
[----:B------:R-:W-:Y:S01]  /*29a0*/  IMAD R27, R85, 0x100, R94 ;  /* 0x00000100551b7824 */ /* 0x000fe200078e025e */
[----:B------:R-:W-:-:S02]  /*29b0*/  USHF.R.S32.HI UR23, URZ, 0x1f, UR4 ;  /* 0x0000001fff177899 */ /* 0x000fc40008011404 */
[----:B------:R-:W-:Y:S01]  /*29c0*/  HMMA.16816.F32 R40, R28, R48, R40 ;  /* 0x000000301c28723c */ /* 0x000fe20000001828 */
[----:B------:R-:W-:Y:S02]  /*29d0*/  UIADD3 UR21, UP0, UPT, UR4, UR21, URZ ;  /* 0x0000001504157290 */ /* 0x000fe4000ff1e0ff */
[----:B------:R-:W-:Y:S01]  /*29e0*/  UIADD3 UR6, UPT, UPT, UR6, -0x1, URZ ;  /* 0xffffffff06067890 */ /* 0x000fe2000fffe0ff */
[----:B------:R-:W-:Y:S01]  /*29f0*/  F2FP.F16.E4M3.UNPACK_B R24, R24 ;  /* 0x00000018ff18723e */ /* 0x000fe200020006ff */
[----:B------:R-:W-:Y:S01]  /*2a00*/  UIADD3.X UR22, UPT, UPT, UR23, UR22, URZ, UP0, !UPT ;  /* 0x0000001617167290 */ /* 0x000fe200087fe4ff */
[----:B------:R-:W-:Y:S02]  /*2a10*/  F2FP.F16.E4M3.UNPACK_B R25, R25 ;  /* 0x00000019ff19723e */ /* 0x000fe400020006ff */
[----:B------:R-:W-:Y:S02]  /*2a20*/  F2FP.F16.E4M3.UNPACK_B R26, R26 ;  /* 0x0000001aff1a723e */ /* 0x000fe400020006ff */
[----:B------:R-:W-:Y:S01]  /*2a30*/  F2FP.F16.E4M3.UNPACK_B R27, R27 ;  /* 0x0000001bff1b723e */ /* 0x000fe200020006ff */
[----:B------:R-:W-:Y:S01]  /*2a40*/  UISETP.NE.U32.AND UP0, UPT, UR6, URZ, UPT ;  /* 0x000000ff0600728c */ /* 0x000fe2000bf05070 */
[----:B------:R-:W-:-:S02]  /*2a50*/  IADD3 R2, P2, PT, R2, UR10, RZ ;  /* 0x0000000a02027c10 */ /* 0x000fc4000ff5e0ff */
[----:B------:R-:W-:-:S03]  /*2a60*/  IADD3 R6, P0, PT, R6, UR4, RZ ;  /* 0x0000000406067c10 */ /* 0x000fc6000ff1e0ff */
[----:B------:R-:W-:Y:S01]  /*2a70*/  HMMA.16816.F32 R36, R24, R50, R36 ;  /* 0x000000321824723c */ /* 0x000fe20000001824 */
[----:B------:R-:W-:Y:S01]  /*2a80*/  IADD3 R4, P1, PT, R4, UR4, RZ ;  /* 0x0000000404047c10 */ /* 0x000fe2000ff3e0ff */
[----:B------:R-:W-:-:S06]  /*2a90*/  UIADD3 UR19, UP1, UPT, UR4, UR19, URZ ;  /* 0x0000001304137290 */ /* 0x000fcc000ff3e0ff */
[----:B------:R-:W-:Y:S01]  /*2aa0*/  HMMA.16816.F32 R32, R24, R48, R32 ;  /* 0x000000301820723c */ /* 0x000fe20000001820 */
[----:B------:R-:W-:Y:S01]  /*2ab0*/  IMAD.U32 R24, RZ, RZ, UR10 ;  /* 0x0000000aff187e24 */ /* 0x000fe2000f8e00ff */
[----:B------:R-:W-:Y:S01]  /*2ac0*/  UIADD3 UR17, UP2, UPT, UR4, UR17, URZ ;  /* 0x0000001104117290 */ /* 0x000fe2000ff5e0ff */
[----:B------:R-:W-:Y:S01]  /*2ad0*/  IADD3.X R8, PT, PT, R8, UR23, RZ, P0, !PT ;  /* 0x0000001708087c10 */ /* 0x000fe200087fe4ff */
[----:B------:R-:W-:Y:S01]  /*2ae0*/  UIADD3 UR15, UP3, UPT, UR4, UR15, URZ ;  /* 0x0000000f040f7290 */ /* 0x000fe2000ff7e0ff */
[----:B------:R-:W-:Y:S01]  /*2af0*/  IADD3.X R7, PT, PT, R7, UR23, RZ, P1, !PT ;  /* 0x0000001707077c10 */ /* 0x000fe20008ffe4ff */
[----:B------:R-:W-:Y:S01]  /*2b00*/  UIADD3 UR13, UP4, UPT, UR4, UR13, URZ ;  /* 0x0000000d040d7290 */ /* 0x000fe2000ff9e0ff */
[----:B------:R-:W-:Y:S01]  /*2b10*/  LEA.HI.X.SX32 R5, R24, R5, 0x1, P2 ;  /* 0x0000000518057211 */ /* 0x000fe200010f0eff */
[----:B------:R-:W-:Y:S02]  /*2b20*/  UIADD3 UR11, UP5, UPT, UR4, UR11, URZ ;  /* 0x0000000b040b7290 */ /* 0x000fe4000ffbe0ff */
[----:B------:R-:W-:-:S02]  /*2b30*/  UIADD3.X UR20, UPT, UPT, UR23, UR20, URZ, UP1, !UPT ;  /* 0x0000001417147290 */ /* 0x000fc40008ffe4ff */
[----:B------:R-:W-:Y:S02]  /*2b40*/  UIADD3.X UR18, UPT, UPT, UR23, UR18, URZ, UP2, !UPT ;  /* 0x0000001217127290 */ /* 0x000fe400097fe4ff */
[----:B------:R-:W-:Y:S02]  /*2b50*/  UIADD3.X UR16, UPT, UPT, UR23, UR16, URZ, UP3, !UPT ;  /* 0x0000001017107290 */ /* 0x000fe40009ffe4ff */
[----:B------:R-:W-:Y:S02]  /*2b60*/  UIADD3.X UR14, UPT, UPT, UR23, UR14, URZ, UP4, !UPT ;  /* 0x0000000e170e7290 */ /* 0x000fe4000a7fe4ff */
[----:B------:R-:W-:Y:S02]  /*2b70*/  UIADD3.X UR12, UPT, UPT, UR23, UR12, URZ, UP5, !UPT ;  /* 0x0000000c170c7290 */ /* 0x000fe4000affe4ff */
[----:B------:R-:W-:Y:S01]  /*2b80*/  UIADD3 UR7, UPT, UPT, UR7, -0x40, URZ ;  /* 0xffffffc007077890 */ /* 0x000fe2000fffe0ff */
[----:B------:R-:W-:Y:S11]  /*2b90*/  BRA.U UP0, `(.L_x_2) ;  /* 0xffffffe900987547 */ /* 0x000ff6000b83ffff */
.L_x_1:
[----:B------:R-:W0:Y:S01]  /*2ba0*/  S2R R25, SR_TID.X ;  /* 0x0000000000197919 */ /* 0x000e220000002100 */
[----:B------:R-:W-:Y:S01]  /*2bb0*/  F2FP.SATFINITE.E4M3.F32.PACK_AB_MERGE_C R44, R45, R44, RZ ;  /* 0x0000002c2d2c723e */ /* 0x000fe200048070ff */
[----:B------:R-:W1:Y:S01]  /*2bc0*/  S2UR UR5, SR_CgaCtaId ;  /* 0x00000000000579c3 */ /* 0x000e620000008800 */
[----:B------:R-:W-:Y:S01]  /*2bd0*/  F2FP.SATFINITE.E4M3.F32.PACK_AB_MERGE_C R40, R41, R40, RZ ;  /* 0x000000282928723e */ /* 0x000fe200048070ff */
[----:B------:R-:W2:Y:S01]  /*2be0*/  S2R R14, SR_TID.X ;  /* 0x00000000000e7919 */ /* 0x000ea20000002100 */
[----:B------:R-:W-:Y:S01]  /*2bf0*/  LOP3.LUT R44, R44, 0xffff, RZ, 0xc0, !PT ;  /* 0x0000ffff2c2c7812 */ /* 0x000fe200078ec0ff */
[----:B------:R-:W-:Y:S01]  /*2c00*/  UMOV UR4, 0x400 ;  /* 0x0000040000047882 */ /* 0x000fe20000000000 */
[----:B------:R-:W-:-:S03]  /*2c10*/  LOP3.LUT R7, R40, 0xffff, RZ, 0xc0, !PT ;  /* 0x0000ffff28077812 */ /* 0x000fc600078ec0ff */
[----:B------:R-:W-:Y:S01]  /*2c20*/  BAR.SYNC.DEFER_BLOCKING 0x0 ;  /* 0x0000000000007b1d */ /* 0x000fe20000010000 */
[----:B------:R-:W-:Y:S02]  /*2c30*/  F2FP.SATFINITE.E4M3.F32.PACK_AB_MERGE_C R36, R37, R36, RZ ;  /* 0x000000242524723e */ /* 0x000fe400048070ff */
[----:B------:R-:W-:Y:S02]  /*2c40*/  F2FP.SATFINITE.E4M3.F32.PACK_AB_MERGE_C R46, R47, R46, RZ ;  /* 0x0000002e2f2e723e */ /* 0x000fe400048070ff */
[----:B------:R-:W-:Y:S01]  /*2c50*/  F2FP.SATFINITE.E4M3.F32.PACK_AB_MERGE_C R42, R43, R42, RZ ;  /* 0x0000002a2b2a723e */ /* 0x000fe200048070ff */
[----:B------:R-:W3:Y:S01]  /*2c60*/  LDCU.128 UR12, c[0x0][0x390] ;  /* 0x00007200ff0c77ac */ /* 0x000ee20008000c00 */
[----:B------:R-:W-:Y:S02]  /*2c70*/  F2FP.SATFINITE.E4M3.F32.PACK_AB_MERGE_C R32, R33, R32, RZ ;  /* 0x000000202120723e */ /* 0x000fe400048070ff */
[----:B------:R-:W-:Y:S02]  /*2c80*/  LOP3.LUT R36, R36, 0xffff, RZ, 0xc0, !PT ;  /* 0x0000ffff24247812 */ /* 0x000fe400078ec0ff */
[----:B------:R-:W-:-:S02]  /*2c90*/  F2FP.SATFINITE.E4M3.F32.PACK_AB_MERGE_C R38, R39, R38, RZ ;  /* 0x000000262726723e */ /* 0x000fc400048070ff */
[----:B------:R-:W-:Y:S02]  /*2ca0*/  F2FP.SATFINITE.E4M3.F32.PACK_AB_MERGE_C R34, R35, R34, RZ ;  /* 0x000000222322723e */ /* 0x000fe400048070ff */
[----:B------:R-:W-:Y:S02]  /*2cb0*/  LOP3.LUT R46, R46, 0xffff, RZ, 0xc0, !PT ;  /* 0x0000ffff2e2e7812 */ /* 0x000fe400078ec0ff */
[----:B------:R-:W-:Y:S01]  /*2cc0*/  LOP3.LUT R38, R38, 0xffff, RZ, 0xc0, !PT ;  /* 0x0000ffff26267812 */ /* 0x000fe200078ec0ff */
[----:B-1----:R-:W-:Y:S01]  /*2cd0*/  ULEA UR4, UR5, UR4, 0x18 ;  /* 0x0000000405047291 */ /* 0x002fe2000f8ec0ff */
[----:B------:R-:W-:Y:S01]  /*2ce0*/  LOP3.LUT R15, R34, 0xffff, RZ, 0xc0, !PT ;  /* 0x0000ffff220f7812 */ /* 0x000fe200078ec0ff */
[----:B------:R-:W1:Y:S03]  /*2cf0*/  LDCU UR5, c[0x0][0x3b4] ;  /* 0x00007680ff0577ac */ /* 0x000e660008000800 */
[----:B------:R-:W-:Y:S01]  /*2d00*/  PRMT R12, R38, 0x3340, R15 ;  /* 0x00003340260c7816 */ /* 0x000fe2000000000f */
[C---:B0-----:R-:W-:Y:S01]  /*2d10*/  IMAD.SHL.U32 R2, R25.reuse, 0x20, RZ ;  /* 0x0000002019027824 */ /* 0x041fe200078e00ff */
[C---:B------:R-:W-:Y:S01]  /*2d20*/  LOP3.LUT R9, R25.reuse, 0x180, RZ, 0xc0, !PT ;  /* 0x0000018019097812 */ /* 0x040fe200078ec0ff */
[----:B------:R-:W-:Y:S01]  /*2d30*/  IMAD.SHL.U32 R3, R25, 0x100, RZ ;  /* 0x0000010019037824 */ /* 0x000fe200078e00ff */
[----:B---3--:R-:W-:-:S02]  /*2d40*/  ISETP.GE.AND P0, PT, R120, UR14, PT ;  /* 0x0000000e78007c0c */ /* 0x008fc4000bf06270 */
[----:B------:R-:W-:Y:S02]  /*2d50*/  LOP3.LUT R121, R121, 0x1060, R2, 0xf8, !PT ;  /* 0x0000106079797812 */ /* 0x000fe400078ef802 */
[----:B------:R-:W-:Y:S02]  /*2d60*/  LOP3.LUT R2, R25, 0x1c, RZ, 0xc0, !PT ;  /* 0x0000001c19027812 */ /* 0x000fe400078ec0ff */
[----:B------:R-:W-:Y:S02]  /*2d70*/  LOP3.LUT R5, R3, 0x1800, RZ, 0xc0, !PT ;  /* 0x0000180003057812 */ /* 0x000fe400078ec0ff */
[----:B--2---:R-:W-:Y:S02]  /*2d80*/  LOP3.LUT R6, R14, 0x7f, RZ, 0xc0, !PT ;  /* 0x0000007f0e067812 */ /* 0x004fe400078ec0ff */
[----:B------:R-:W-:Y:S02]  /*2d90*/  LEA.HI R4, R9, R2, RZ, 0x1f ;  /* 0x0000000209047211 */ /* 0x000fe400078ff8ff */
[----:B------:R-:W-:Y:S01]  /*2da0*/  SHF.R.U32.HI R2, RZ, 0x8, R44 ;  /* 0x00000008ff027819 */ /* 0x000fe2000001162c */
[----:B------:R-:W-:Y:S01]  /*2db0*/  IMAD R6, R6, 0x4, R5 ;  /* 0x0000000406067824 */ /* 0x000fe200078e0205 */
[----:B------:R-:W-:-:S02]  /*2dc0*/  SHF.R.U32.HI R3, RZ, 0x8, R7 ;  /* 0x00000008ff037819 */ /* 0x000fc40000011607 */
[----:B------:R-:W-:Y:S02]  /*2dd0*/  SHF.R.U32.HI R5, RZ, 0x3, R25 ;  /* 0x00000003ff057819 */ /* 0x000fe40000011619 */
[----:B------:R-:W-:Y:S02]  /*2de0*/  LOP3.LUT R2, R2, 0xffff, RZ, 0xc0, !PT ;  /* 0x0000ffff02027812 */ /* 0x000fe400078ec0ff */
[----:B------:R-:W-:Y:S02]  /*2df0*/  LOP3.LUT R3, R3, 0xffff, RZ, 0xc0, !PT ;  /* 0x0000ffff03037812 */ /* 0x000fe400078ec0ff */
[----:B------:R-:W-:Y:S02]  /*2e00*/  LOP3.LUT R121, R121, R4, RZ, 0x3c, !PT ;  /* 0x0000000479797212 */ /* 0x000fe400078e3cff */
[----:B------:R-:W-:Y:S02]  /*2e10*/  LOP3.LUT R13, R6, 0x20, R5, 0x78, !PT ;  /* 0x00000020060d7812 */ /* 0x000fe400078e7805 */
[----:B------:R-:W-:-:S02]  /*2e20*/  PRMT R8, R2, 0x3340, R3 ;  /* 0x0000334002087816 */ /* 0x000fc40000000003 */
[----:B------:R-:W-:Y:S02]  /*2e30*/  LOP3.LUT R3, R42, 0xffff, RZ, 0xc0, !PT ;  /* 0x0000ffff2a037812 */ /* 0x000fe400078ec0ff */
[----:B------:R-:W-:Y:S02]  /*2e40*/  LOP3.LUT R5, R32, 0xffff, RZ, 0xc0, !PT ;  /* 0x0000ffff20057812 */ /* 0x000fe400078ec0ff */
[----:B------:R-:W-:Y:S02]  /*2e50*/  SHF.R.U32.HI R4, RZ, 0x8, R36 ;  /* 0x00000008ff047819 */ /* 0x000fe40000011624 */
[--C-:B------:R-:W-:Y:S02]  /*2e60*/  PRMT R9, R36, 0x3340, R5.reuse ;  /* 0x0000334024097816 */ /* 0x100fe40000000005 */
[----:B------:R-:W-:Y:S02]  /*2e70*/  SHF.R.U32.HI R6, RZ, 0x8, R5 ;  /* 0x00000008ff067819 */ /* 0x000fe40000011605 */
[----:B------:R-:W-:-:S02]  /*2e80*/  PRMT R10, R46, 0x3340, R3 ;  /* 0x000033402e0a7816 */ /* 0x000fc40000000003 */
[----:B------:R-:W-:Y:S02]  /*2e90*/  LOP3.LUT R11, R4, 0xffff, RZ, 0xc0, !PT ;  /* 0x0000ffff040b7812 */ /* 0x000fe400078ec0ff */
[----:B------:R-:W-:Y:S02]  /*2ea0*/  SHF.R.U32.HI R2, RZ, 0x8, R46 ;  /* 0x00000008ff027819 */ /* 0x000fe4000001162e */
[----:B------:R-:W-:Y:S02]  /*2eb0*/  SHF.R.U32.HI R3, RZ, 0x8, R3 ;  /* 0x00000008ff037819 */ /* 0x000fe40000011603 */
[----:B------:R-:W-:Y:S02]  /*2ec0*/  SHF.R.U32.HI R5, RZ, 0x8, R38 ;  /* 0x00000008ff057819 */ /* 0x000fe40000011626 */
[----:B------:R-:W-:Y:S02]  /*2ed0*/  SHF.R.U32.HI R4, RZ, 0x8, R15 ;  /* 0x00000008ff047819 */ /* 0x000fe4000001160f */
[----:B------:R-:W-:-:S02]  /*2ee0*/  LOP3.LUT R6, R6, 0xffff, RZ, 0xc0, !PT ;  /* 0x0000ffff06067812 */ /* 0x000fc400078ec0ff */
[----:B------:R-:W-:Y:S02]  /*2ef0*/  LOP3.LUT R2, R2, 0xffff, RZ, 0xc0, !PT ;  /* 0x0000ffff02027812 */ /* 0x000fe400078ec0ff */
[----:B------:R-:W-:Y:S02]  /*2f00*/  LOP3.LUT R3, R3, 0xffff, RZ, 0xc0, !PT ;  /* 0x0000ffff03037812 */ /* 0x000fe400078ec0ff */
[----:B------:R-:W-:Y:S02]  /*2f10*/  LOP3.LUT R5, R5, 0xffff, RZ, 0xc0, !PT ;  /* 0x0000ffff05057812 */ /* 0x000fe400078ec0ff */
[----:B------:R-:W-:Y:S02]  /*2f20*/  LOP3.LUT R4, R4, 0xffff, RZ, 0xc0, !PT ;  /* 0x0000ffff04047812 */ /* 0x000fe400078ec0ff */
[----:B------:R-:W-:Y:S02]  /*2f30*/  PRMT R7, R44, 0x3340, R7 ;  /* 0x000033402c077816 */ /* 0x000fe40000000007 */
[----:B------:R-:W-:-:S02]  /*2f40*/  PRMT R6, R11, 0x3340, R6 ;  /* 0x000033400b067816 */ /* 0x000fc40000000006 */
[----:B------:R-:W-:Y:S02]  /*2f50*/  PRMT R3, R2, 0x3340, R3 ;  /* 0x0000334002037816 */ /* 0x000fe40000000003 */
[----:B------:R-:W-:Y:S01]  /*2f60*/  PRMT R5, R5, 0x3340, R4 ;  /* 0x0000334005057816 */ /* 0x000fe20000000004 */
[----:B-1----:R-:W-:Y:S01]  /*2f70*/  IMAD R4, R120, UR5, RZ ;  /* 0x0000000578047c24 */ /* 0x002fe2000f8e02ff */
[----:B------:R-:W-:Y:S01]  /*2f80*/  PRMT R8, R7, 0x5410, R8 ;  /* 0x0000541007087816 */ /* 0x000fe20000000008 */
[----:B------:R-:W0:Y:S01]  /*2f90*/  LDCU UR5, c[0x0][0x3b8] ;  /* 0x00007700ff0577ac */ /* 0x000e220008000800 */
[----:B------:R-:W-:Y:S02]  /*2fa0*/  PRMT R6, R9, 0x5410, R6 ;  /* 0x0000541009067816 */ /* 0x000fe40000000006 */
[----:B------:R-:W-:Y:S01]  /*2fb0*/  PRMT R3, R10, 0x5410, R3 ;  /* 0x000054100a037816 */ /* 0x000fe20000000003 */
[----:B------:R-:W-:Y:S01]  /*2fc0*/  STS [R121+UR4], R8 ;  /* 0x0000000879007988 */ /* 0x000fe20008000804 */
[----:B------:R-:W-:-:S02]  /*2fd0*/  PRMT R5, R12, 0x5410, R5 ;  /* 0x000054100c057816 */ /* 0x000fc40000000005 */
[----:B------:R-:W-:Y:S01]  /*2fe0*/  LOP3.LUT R2, R121, 0x20, RZ, 0x3c, !PT ;  /* 0x0000002079027812 */ /* 0x000fe200078e3cff */
[----:B------:R-:W-:Y:S01]  /*2ff0*/  STS [R121+UR4+0x100], R6 ;  /* 0x0001000679007988 */ /* 0x000fe20008000804 */
[----:B------:R-:W-:Y:S02]  /*3000*/  SHF.R.U32.HI R14, RZ, 0x6, R14 ;  /* 0x00000006ff0e7819 */ /* 0x000fe4000001160e */
[----:B------:R-:W-:Y:S01]  /*3010*/  SHF.R.U32.HI R9, RZ, 0x7, R25 ;  /* 0x00000007ff097819 */ /* 0x000fe20000011619 */
[----:B------:R1:W-:Y:S01]  /*3020*/  STS [R2+UR4+0x800], R3 ;  /* 0x0008000302007988 */ /* 0x0003e20008000804 */
[----:B------:R-:W-:Y:S02]  /*3030*/  LOP3.LUT R21, R13, 0x2, R14, 0xf8, !PT ;  /* 0x000000020d157812 */ /* 0x000fe400078ef80e */
[----:B------:R-:W-:Y:S01]  /*3040*/  SGXT.U32 R9, R9, 0x2 ;  /* 0x000000020909781a */ /* 0x000fe20000000000 */
[----:B------:R2:W-:Y:S01]  /*3050*/  STS [R2+UR4+0x900], R5 ;  /* 0x0009000502007988 */ /* 0x0005e20008000804 */
[----:B------:R-:W-:-:S02]  /*3060*/  LOP3.LUT R22, R21, 0x40, RZ, 0x3c, !PT ;  /* 0x0000004015167812 */ /* 0x000fc400078e3cff */
[----:B------:R-:W-:Y:S01]  /*3070*/  IADD3 R33, P2, PT, R4, UR12, RZ ;  /* 0x0000000c04217c10 */ /* 0x000fe2000ff5e0ff */
[----:B------:R-:W-:Y:S01]  /*3080*/  BAR.SYNC.DEFER_BLOCKING 0x0 ;  /* 0x0000000000007b1d */ /* 0x000fe20000010000 */
[C-C-:B------:R-:W-:Y:S02]  /*3090*/  LOP3.LUT R13, R0.reuse, 0x3c, R9.reuse, 0xfe, !PT ;  /* 0x0000003c000d7812 */ /* 0x140fe400078efe09 */
[----:B-1----:R-:W-:Y:S02]  /*30a0*/  LOP3.LUT R3, R0, R9, RZ, 0xfc, !PT ;  /* 0x0000000900037212 */ /* 0x002fe400078efcff */
[----:B------:R-:W-:Y:S02]  /*30b0*/  LEA.HI.X.SX32 R35, R4, UR13, 0x1, P2 ;  /* 0x0000000d04237c11 */ /* 0x000fe400090f0eff */
[--C-:B--2---:R-:W-:Y:S02]  /*30c0*/  LOP3.LUT R2, R0, 0x4, R9.reuse, 0xfe, !PT ;  /* 0x0000000400027812 */ /* 0x104fe400078efe09 */
[C---:B------:R-:W-:Y:S01]  /*30d0*/  ISETP.LT.AND P1, PT, R3.reuse, UR15, !P0 ;  /* 0x0000000f03007c0c */ /* 0x040fe2000c721270 */
[----:B0-----:R-:W-:Y:S01]  /*30e0*/  IMAD R3, R3, UR5, RZ ;  /* 0x0000000503037c24 */ /* 0x001fe2000f8e02ff */
[C---:B------:R-:W-:Y:S01]  /*30f0*/  ISETP.LT.AND P4, PT, R2.reuse, UR15, !P0 ;  /* 0x0000000f02007c0c */ /* 0x040fe2000c781270 */
[----:B------:R-:W-:Y:S01]  /*3100*/  IMAD R5, R2, UR5, RZ ;  /* 0x0000000502057c24 */ /* 0x000fe2000f8e02ff */
[----:B------:R-:W-:-:S02]  /*3110*/  LOP3.LUT R14, R0, 0x38, R9, 0xfe, !PT ;  /* 0x00000038000e7812 */ /* 0x000fc400078efe09 */
[C-C-:B------:R-:W-:Y:S02]  /*3120*/  LOP3.LUT R11, R0.reuse, 0x34, R9.reuse, 0xfe, !PT ;  /* 0x00000034000b7812 */ /* 0x140fe400078efe09 */
[C-C-:B------:R-:W-:Y:S02]  /*3130*/  LOP3.LUT R10, R0.reuse, 0x30, R9.reuse, 0xfe, !PT ;  /* 0x00000030000a7812 */ /* 0x140fe400078efe09 */
[C-C-:B------:R-:W-:Y:S02]  /*3140*/  LOP3.LUT R12, R0.reuse, 0x2c, R9.reuse, 0xfe, !PT ;  /* 0x0000002c000c7812 */ /* 0x140fe400078efe09 */
[C-C-:B------:R-:W-:Y:S02]  /*3150*/  LOP3.LUT R15, R0.reuse, 0x28, R9.reuse, 0xfe, !PT ;  /* 0x00000028000f7812 */ /* 0x140fe400078efe09 */
[C-C-:B------:R-:W-:Y:S01]  /*3160*/  LOP3.LUT R16, R0.reuse, 0x24, R9.reuse, 0xfe, !PT ;  /* 0x0000002400107812 */ /* 0x140fe200078efe09 */
[----:B------:R-:W0:Y:S01]  /*3170*/  LDS.U16 R24, [R21+UR4] ;  /* 0x0000000415187984 */ /* 0x000e220008000400 */
[----:B------:R-:W-:-:S02]  /*3180*/  LOP3.LUT R17, R0, 0x20, R9, 0xfe, !PT ;  /* 0x0000002000117812 */ /* 0x000fc400078efe09 */
[C-C-:B------:R-:W-:Y:S01]  /*3190*/  LOP3.LUT R18, R0.reuse, 0x1c, R9.reuse, 0xfe, !PT ;  /* 0x0000001c00127812 */ /* 0x140fe200078efe09 */
[----:B------:R-:W1:Y:S01]  /*31a0*/  LDS.U16 R30, [R22+UR4] ;  /* 0x00000004161e7984 */ /* 0x000e620008000400 */
[C-C-:B------:R-:W-:Y:S02]  /*31b0*/  LOP3.LUT R19, R0.reuse, 0x18, R9.reuse, 0xfe, !PT ;  /* 0x0000001800137812 */ /* 0x140fe400078efe09 */
[C-C-:B------:R-:W-:Y:S01]  /*31c0*/  LOP3.LUT R8, R0.reuse, 0x14, R9.reuse, 0xfe, !PT ;  /* 0x0000001400087812 */ /* 0x140fe200078efe09 */
[----:B------:R-:W2:Y:S01]  /*31d0*/  LDS.U16 R26, [R21+UR4+0x200] ;  /* 0x00020004151a7984 */ /* 0x000ea20008000400 */
[----:B------:R-:W-:Y:S02]  /*31e0*/  IADD3 R2, P2, PT, R3, R33, RZ ;  /* 0x0000002103027210 */ /* 0x000fe40007f5e0ff */
[C-C-:B------:R-:W-:Y:S01]  /*31f0*/  LOP3.LUT R6, R0.reuse, 0x10, R9.reuse, 0xfe, !PT ;  /* 0x0000001000067812 */ /* 0x140fe200078efe09 */
[----:B------:R-:W3:Y:S01]  /*3200*/  LDS.U16 R31, [R22+UR4+0x200] ;  /* 0x00020004161f7984 */ /* 0x000ee20008000400 */
[----:B------:R-:W-:-:S02]  /*3210*/  LOP3.LUT R7, R0, 0xc, R9, 0xfe, !PT ;  /* 0x0000000c00077812 */ /* 0x000fc400078efe09 */
[----:B------:R-:W-:Y:S01]  /*3220*/  LOP3.LUT R0, R0, 0x8, R9, 0xfe, !PT ;  /* 0x0000000800007812 */ /* 0x000fe200078efe09 */
[----:B------:R-:W4:Y:S01]  /*3230*/  LDS.U16 R28, [R21+UR4+0x400] ;  /* 0x00040004151c7984 */ /* 0x000f220008000400 */
[----:B------:R-:W-:Y:S01]  /*3240*/  IADD3 R4, P3, PT, R5, R33, RZ ;  /* 0x0000002105047210 */ /* 0x000fe20007f7e0ff */
[----:B------:R-:W-:Y:S01]  /*3250*/  IMAD R20, R6, UR5, RZ ;  /* 0x0000000506147c24 */ /* 0x000fe2000f8e02ff */
[-C--:B------:R-:W-:Y:S01]  /*3260*/  LEA.HI.X.SX32 R3, R3, R35.reuse, 0x1, P2 ;  /* 0x0000002303037211 */ /* 0x080fe200010f0eff */
[----:B------:R-:W5:Y:S01]  /*3270*/  LDS.U16 R32, [R22+UR4+0x400] ;  /* 0x0004000416207984 */ /* 0x000f620008000400 */
[C---:B------:R-:W-:Y:S01]  /*3280*/  ISETP.LT.AND P2, PT, R0.reuse, UR15, !P0 ;  /* 0x0000000f00007c0c */ /* 0x040fe2000c741270 */
[----:B------:R-:W-:Y:S01]  /*3290*/  IMAD R0, R0, UR5, RZ ;  /* 0x0000000500007c24 */ /* 0x000fe2000f8e02ff */
[----:B------:R-:W-:Y:S01]  /*32a0*/  LEA.HI.X.SX32 R5, R5, R35, 0x1, P3 ;  /* 0x0000002305057211 */ /* 0x000fe200018f0eff */
[----:B------:R2:W3:Y:S01]  /*32b0*/  LDS.U16 R29, [R21+UR4+0x600] ;  /* 0x00060004151d7984 */ /* 0x0004e20008000400 */
[----:B------:R-:W-:Y:S01]  /*32c0*/  ISETP.LT.AND P3, PT, R6, UR15, !P0 ;  /* 0x0000000f06007c0c */ /* 0x000fe2000c761270 */
[----:B------:R-:W-:Y:S01]  /*32d0*/  IMAD R9, R7, UR5, RZ ;  /* 0x0000000507097c24 */ /* 0x000fe2000f8e02ff */
[----:B------:R-:W-:Y:S01]  /*32e0*/  IADD3 R6, P6, PT, R0, R33, RZ ;  /* 0x0000002100067210 */ /* 0x000fe20007fde0ff */
[----:B------:R-:W4:Y:S01]  /*32f0*/  LDS.U16 R22, [R22+UR4+0x600] ;  /* 0x0006000416167984 */ /* 0x000f220008000400 */
[----:B0-----:R-:W-:-:S02]  /*3300*/  PRMT R23, R24, 0x7770, RZ ;  /* 0x0000777018177816 */ /* 0x001fc400000000ff */
[----:B-1----:R-:W-:-:S03]  /*3310*/  PRMT R25, R30, 0x7770, RZ ;  /* 0x000077701e197816 */ /* 0x002fc600000000ff */
[----:B------:R0:W-:Y:S01]  /*3320*/  @P1 STG.E.U8 desc[UR8][R2.64], R23 ;  /* 0x0000001702001986 */ /* 0x0001e2000c101108 */
[----:B------:R-:W-:Y:S02]  /*3330*/  ISETP.LT.AND P1, PT, R8, UR15, !P0 ;  /* 0x0000000f08007c0c */ /* 0x000fe4000c721270 */
[----:B--2---:R-:W-:Y:S01]  /*3340*/  PRMT R21, R26, 0x7770, RZ ;  /* 0x000077701a157816 */ /* 0x004fe200000000ff */
[----:B------:R1:W-:Y:S01]  /*3350*/  @P4 STG.E.U8 desc[UR8][R4.64], R25 ;  /* 0x0000001904004986 */ /* 0x0003e2000c101108 */
[----:B------:R-:W-:Y:S02]  /*3360*/  ISETP.LT.AND P4, PT, R7, UR15, !P0 ;  /* 0x0000000f07007c0c */ /* 0x000fe4000c781270 */
[----:B------:R-:W-:Y:S01]  /*3370*/  LEA.HI.X.SX32 R7, R0, R35, 0x1, P6 ;  /* 0x0000002300077211 */ /* 0x000fe200030f0eff */
[----:B------:R-:W-:Y:S01]  /*3380*/  IMAD R0, R8, UR5, RZ ;  /* 0x0000000508007c24 */ /* 0x000fe2000f8e02ff */
[----:B0-----:R-:W-:-:S03]  /*3390*/  IADD3 R2, P5, PT, R9, R33, RZ ;  /* 0x0000002109027210 */ /* 0x001fc60007fbe0ff */
[----:B------:R0:W-:Y:S01]  /*33a0*/  @P2 STG.E.U8 desc[UR8][R6.64], R21 ;  /* 0x0000001506002986 */ /* 0x0001e2000c101108 */
[-C--:B------:R-:W-:Y:S02]  /*33b0*/  IADD3 R8, P2, PT, R0, R33.reuse, RZ ;  /* 0x0000002100087210 */ /* 0x080fe40007f5e0ff */
[----:B-1----:R-:W-:Y:S02]  /*33c0*/  IADD3 R4, P6, PT, R20, R33, RZ ;  /* 0x0000002114047210 */ /* 0x002fe40007fde0ff */
[-C--:B------:R-:W-:Y:S02]  /*33d0*/  LEA.HI.X.SX32 R3, R9, R35.reuse, 0x1, P5 ;  /* 0x0000002309037211 */ /* 0x080fe400028f0eff */
[-C--:B------:R-:W-:Y:S01]  /*33e0*/  LEA.HI.X.SX32 R9, R0, R35.reuse, 0x1, P2 ;  /* 0x0000002300097211 */ /* 0x080fe200010f0eff */
[----:B------:R-:W-:Y:S01]  /*33f0*/  IMAD R0, R10, UR5, RZ ;  /* 0x000000050a007c24 */ /* 0x000fe2000f8e02ff */
[----:B---3--:R-:W-:Y:S02]  /*3400*/  PRMT R25, R31, 0x7770, RZ ;  /* 0x000077701f197816 */ /* 0x008fe400000000ff */
[C---:B------:R-:W-:Y:S01]  /*3410*/  ISETP.LT.AND P2, PT, R19.reuse, UR15, !P0 ;  /* 0x0000000f13007c0c */ /* 0x040fe2000c741270 */
[----:B------:R-:W-:Y:S01]  /*3420*/  IMAD R19, R19, UR5, RZ ;  /* 0x0000000513137c24 */ /* 0x000fe2000f8e02ff */
[----:B------:R-:W-:Y:S01]  /*3430*/  LEA.HI.X.SX32 R5, R20, R35, 0x1, P6 ;  /* 0x0000002314057211 */ /* 0x000fe200030f0eff */
[----:B------:R1:W-:Y:S01]  /*3440*/  @P4 STG.E.U8 desc[UR8][R2.64], R25 ;  /* 0x0000001902004986 */ /* 0x0003e2000c101108 */
[----:B----4-:R-:W-:-:S02]  /*3450*/  PRMT R23, R28, 0x7770, RZ ;  /* 0x000077701c177816 */ /* 0x010fc400000000ff */
[----:B-----5:R-:W-:Y:S02]  /*3460*/  PRMT R27, R32, 0x7770, RZ ;  /* 0x00007770201b7816 */ /* 0x020fe400000000ff */
[----:B0-----:R-:W-:Y:S01]  /*3470*/  IADD3 R6, P5, PT, R19, R33, RZ ;  /* 0x0000002113067210 */ /* 0x001fe20007fbe0ff */
[----:B------:R0:W-:Y:S01]  /*3480*/  @P3 STG.E.U8 desc[UR8][R4.64], R23 ;  /* 0x0000001704003986 */ /* 0x0001e2000c101108 */
[C---:B------:R-:W-:Y:S01]  /*3490*/  ISETP.LT.AND P3, PT, R17.reuse, UR15, !P0 ;  /* 0x0000000f11007c0c */ /* 0x040fe2000c761270 */
[----:B------:R-:W-:Y:S01]  /*34a0*/  IMAD R17, R17, UR5, RZ ;  /* 0x0000000511117c24 */ /* 0x000fe2000f8e02ff */
[----:B------:R-:W-:Y:S01]  /*34b0*/  ISETP.LT.AND P4, PT, R16, UR15, !P0 ;  /* 0x0000000f10007c0c */ /* 0x000fe2000c781270 */
[----:B------:R2:W-:Y:S01]  /*34c0*/  @P1 STG.E.U8 desc[UR8][R8.64], R27 ;  /* 0x0000001b08001986 */ /* 0x0005e2000c101108 */
[C---:B------:R-:W-:Y:S01]  /*34d0*/  ISETP.LT.AND P1, PT, R18.reuse, UR15, !P0 ;  /* 0x0000000f12007c0c */ /* 0x040fe2000c721270 */
[----:B------:R-:W-:Y:S01]  /*34e0*/  IMAD R18, R18, UR5, RZ ;  /* 0x0000000512127c24 */ /* 0x000fe2000f8e02ff */
[----:B------:R-:W-:Y:S01]  /*34f0*/  LEA.HI.X.SX32 R7, R19, R35, 0x1, P5 ;  /* 0x0000002313077211 */ /* 0x000fe200028f0eff */
[----:B------:R-:W-:Y:S01]  /*3500*/  IMAD R16, R16, UR5, RZ ;  /* 0x0000000510107c24 */ /* 0x000fe2000f8e02ff */
[----:B------:R-:W-:-:S02]  /*3510*/  PRMT R21, R29, 0x7770, RZ ;  /* 0x000077701d157816 */ /* 0x000fc400000000ff */
[CC--:B-1----:R-:W-:Y:S02]  /*3520*/  IADD3 R2, P6, PT, R18.reuse, R33.reuse, RZ ;  /* 0x0000002112027210 */ /* 0x0c2fe40007fde0ff */
[----:B0-----:R-:W-:Y:S01]  /*3530*/  IADD3 R4, P5, PT, R17, R33, RZ ;  /* 0x0000002111047210 */ /* 0x001fe20007fbe0ff */
[----:B------:R0:W-:Y:S01]  /*3540*/  @P2 STG.E.U8 desc[UR8][R6.64], R21 ;  /* 0x0000001506002986 */ /* 0x0001e2000c101108 */
[----:B------:R-:W-:Y:S01]  /*3550*/  LEA.HI.X.SX32 R3, R18, R35, 0x1, P6 ;  /* 0x0000002312037211 */ /* 0x000fe200030f0eff */
[----:B------:R-:W-:Y:S01]  /*3560*/  IMAD R18, R13, UR5, RZ ;  /* 0x000000050d127c24 */ /* 0x000fe2000f8e02ff */
[----:B--2---:R-:W-:Y:S02]  /*3570*/  IADD3 R8, P2, PT, R16, R33, RZ ;  /* 0x0000002110087210 */ /* 0x004fe40007f5e0ff */
[----:B------:R-:W-:Y:S02]  /*3580*/  PRMT R25, R22, 0x7770, RZ ;  /* 0x0000777016197816 */ /* 0x000fe400000000ff */
[-C--:B------:R-:W-:Y:S01]  /*3590*/  LEA.HI.X.SX32 R5, R17, R35.reuse, 0x1, P5 ;  /* 0x0000002311057211 */ /* 0x080fe200028f0eff */
[----:B------:R-:W-:Y:S01]  /*35a0*/  IMAD R17, R14, UR5, RZ ;  /* 0x000000050e117c24 */ /* 0x000fe2000f8e02ff */
[----:B------:R-:W-:Y:S01]  /*35b0*/  PRMT R19, R24, 0x7771, RZ ;  /* 0x0000777118137816 */ /* 0x000fe200000000ff */
[----:B------:R1:W-:Y:S01]  /*35c0*/  @P1 STG.E.U8 desc[UR8][R2.64], R25 ;  /* 0x0000001902001986 */ /* 0x0003e2000c101108 */
[----:B------:R-:W-:Y:S01]  /*35d0*/  LEA.HI.X.SX32 R9, R16, R35, 0x1, P2 ;  /* 0x0000002310097211 */ /* 0x000fe200010f0eff */
[----:B------:R-:W-:Y:S01]  /*35e0*/  IMAD R16, R11, UR5, RZ ;  /* 0x000000050b107c24 */ /* 0x000fe2000f8e02ff */
[----:B------:R-:W-:Y:S01]  /*35f0*/  PRMT R23, R30, 0x7771, RZ ;  /* 0x000077711e177816 */ /* 0x000fe200000000ff */
[----:B------:R2:W-:Y:S01]  /*3600*/  @P3 STG.E.U8 desc[UR8][R4.64], R19 ;  /* 0x0000001304003986 */ /* 0x0005e2000c101108 */
[C---:B------:R-:W-:Y:S01]  /*3610*/  ISETP.LT.AND P5, PT, R15.reuse, UR15, !P0 ;  /* 0x0000000f0f007c0c */ /* 0x040fe2000c7a1270 */
[----:B------:R-:W-:Y:S01]  /*3620*/  IMAD R15, R15, UR5, RZ ;  /* 0x000000050f0f7c24 */ /* 0x000fe2000f8e02ff */
[----:B0-----:R-:W-:Y:S01]  /*3630*/  IADD3 R6, P2, PT, R0, R33, RZ ;  /* 0x0000002100067210 */ /* 0x001fe20007f5e0ff */
[----:B------:R0:W-:Y:S01]  /*3640*/  @P4 STG.E.U8 desc[UR8][R8.64], R23 ;  /* 0x0000001708004986 */ /* 0x0001e2000c101108 */
[C---:B------:R-:W-:Y:S01]  /*3650*/  ISETP.LT.AND P4, PT, R12.reuse, UR15, !P0 ;  /* 0x0000000f0c007c0c */ /* 0x040fe2000c781270 */
[----:B------:R-:W-:Y:S01]  /*3660*/  IMAD R12, R12, UR5, RZ ;  /* 0x000000050c0c7c24 */ /* 0x000fe2000f8e02ff */
[----:B------:R-:W-:-:S02]  /*3670*/  ISETP.LT.AND P3, PT, R10, UR15, !P0 ;  /* 0x0000000f0a007c0c */ /* 0x000fc4000c761270 */
[----:B------:R-:W-:Y:S02]  /*3680*/  LEA.HI.X.SX32 R7, R0, R35, 0x1, P2 ;  /* 0x0000002300077211 */ /* 0x000fe400010f0eff */
[-C--:B-1----:R-:W-:Y:S02]  /*3690*/  IADD3 R2, P6, PT, R15, R33.reuse, RZ ;  /* 0x000000210f027210 */ /* 0x082fe40007fde0ff */
[C---:B--2---:R-:W-:Y:S02]  /*36a0*/  IADD3 R4, P1, PT, R12.reuse, R33, RZ ;  /* 0x000000210c047210 */ /* 0x044fe40007f3e0ff */
[----:B------:R-:W-:Y:S02]  /*36b0*/  ISETP.LT.AND P2, PT, R11, UR15, !P0 ;  /* 0x0000000f0b007c0c */ /* 0x000fe4000c741270 */
[----:B------:R-:W-:Y:S02]  /*36c0*/  LEA.HI.X.SX32 R5, R12, R35, 0x1, P1 ;  /* 0x000000230c057211 */ /* 0x000fe400008f0eff */
[----:B------:R-:W-:-:S02]  /*36d0*/  IADD3 R10, P1, PT, R17, R33, RZ ;  /* 0x00000021110a7210 */ /* 0x000fc40007f3e0ff */
[-C--:B------:R-:W-:Y:S02]  /*36e0*/  LEA.HI.X.SX32 R3, R15, R35.reuse, 0x1, P6 ;  /* 0x000000230f037211 */ /* 0x080fe400030f0eff */
[----:B------:R-:W-:Y:S02]  /*36f0*/  LEA.HI.X.SX32 R11, R17, R35, 0x1, P1 ;  /* 0x00000023110b7211 */ /* 0x000fe400008f0eff */
[----:B------:R-:W-:Y:S02]  /*3700*/  ISETP.LT.AND P1, PT, R14, UR15, !P0 ;  /* 0x0000000f0e007c0c */ /* 0x000fe4000c721270 */
[----:B------:R-:W-:Y:S02]  /*3710*/  ISETP.LT.AND P0, PT, R13, UR15, !P0 ;  /* 0x0000000f0d007c0c */ /* 0x000fe4000c701270 */
[----:B0-----:R-:W-:Y:S02]  /*3720*/  IADD3 R8, P6, PT, R16, R33, RZ ;  /* 0x0000002110087210 */ /* 0x001fe40007fde0ff */
[----:B------:R-:W-:-:S02]  /*3730*/  PRMT R15, R26, 0x7771, RZ ;  /* 0x000077711a0f7816 */ /* 0x000fc400000000ff */
[----:B------:R-:W-:Y:S02]  /*3740*/  PRMT R21, R31, 0x7771, RZ ;  /* 0x000077711f157816 */ /* 0x000fe400000000ff */
[----:B------:R-:W-:Y:S01]  /*3750*/  PRMT R17, R28, 0x7771, RZ ;  /* 0x000077711c117816 */ /* 0x000fe200000000ff */
[----:B------:R0:W-:Y:S01]  /*3760*/  @P5 STG.E.U8 desc[UR8][R2.64], R15 ;  /* 0x0000000f02005986 */ /* 0x0001e2000c101108 */
[----:B------:R-:W-:Y:S02]  /*3770*/  LEA.HI.X.SX32 R9, R16, R35, 0x1, P6 ;  /* 0x0000002310097211 */ /* 0x000fe400030f0eff */
[----:B------:R-:W-:Y:S01]  /*3780*/  PRMT R23, R32, 0x7771, RZ ;  /* 0x0000777120177816 */ /* 0x000fe200000000ff */
[----:B------:R0:W-:Y:S01]  /*3790*/  @P4 STG.E.U8 desc[UR8][R4.64], R21 ;  /* 0x0000001504004986 */ /* 0x0001e2000c101108 */
[----:B------:R-:W-:Y:S02]  /*37a0*/  PRMT R19, R29, 0x7771, RZ ;  /* 0x000077711d137816 */ /* 0x000fe400000000ff */
[C---:B------:R-:W-:Y:S01]  /*37b0*/  IADD3 R12, P6, PT, R18.reuse, R33, RZ ;  /* 0x00000021120c7210 */ /* 0x040fe20007fde0ff */
[----:B------:R0:W-:Y:S03]  /*37c0*/  @P3 STG.E.U8 desc[UR8][R6.64], R17 ;  /* 0x0000001106003986 */ /* 0x0001e6000c101108 */
[----:B------:R-:W-:Y:S01]  /*37d0*/  LEA.HI.X.SX32 R13, R18, R35, 0x1, P6 ;  /* 0x00000023120d7211 */ /* 0x000fe200030f0eff */
[----:B------:R0:W-:Y:S04]  /*37e0*/  @P2 STG.E.U8 desc[UR8][R8.64], R23 ;  /* 0x0000001708002986 */ /* 0x0001e8000c101108 */
[----:B------:R0:W-:Y:S01]  /*37f0*/  @P1 STG.E.U8 desc[UR8][R10.64], R19 ;  /* 0x000000130a001986 */ /* 0x0001e2000c101108 */
[----:B------:R-:W-:Y:S05]  /*3800*/  @!P0 EXIT ;  /* 0x000000000000894d */ /* 0x000fea0003800000 */
[----:B0-----:R-:W-:-:S05]  /*3810*/  PRMT R3, R22, 0x7771, RZ ;  /* 0x0000777116037816 */ /* 0x001fca00000000ff */
[----:B------:R-:W-:Y:S01]  /*3820*/  STG.E.U8 desc[UR8][R12.64], R3 ;  /* 0x000000030c007986 */ /* 0x000fe2000c101108 */
[----:B------:R-:W-:Y:S05]  /*3830*/  EXIT ;  /* 0x000000000000794d */ /* 0x000fea0003800000 */
.L_x_3:
[----:B------:R-:W-:-:S00]  /*3840*/  BRA `(.L_x_3) ;  /* 0xfffffffc00fc7947 */ /* 0x000fc0000383ffff */
[----:B------:R-:W-:-:S00]  /*3850*/  NOP ;  /* 0x0000000000007918 */ /* 0x000fc00000000000 */
        /* <DEDUP_REMOVED lines=10> */
.L_x_4:


//--------------------- .nv.shared.matmul_kernel  --------------------------
	.section	.nv.shared.matmul_kernel,"aw",@nobits
	.sectionflags	@""
	.align	16
	.zero		1024


//--------------------- .nv.shared.reserved.0     --------------------------
	.section	.nv.shared.reserved.0,"aw",@nobits
	.weak		__nv_reservedSMEM_offset_0_alias
	.size		__nv_reservedSMEM_offset_0_alias, 0, 64
	.other		__nv_reservedSMEM_offset_0_alias,@"STO_CUDA_RESERVED_SHARED STV_DEFAULT"
__nv_reservedSMEM_offset_0_alias:
	.zero		0
	.zero		64


//--------------------- .nv.constant0.matmul_kernel --------------------------
	.section	.nv.constant0.matmul_kernel,"a",@progbits
	.sectionflags	@""
	.align	4
.nv.constant0.matmul_kernel:
	.zero		976


//--------------------- SYMBOLS --------------------------

	.type		.nv.reservedSmem.offset0,@object
	.size		.nv.reservedSmem.offset0,0x4
	.type		.nv.reservedSmem.cap,@object
	.size		.nv.reservedSmem.cap,0x4
